	.target	sm_100a

	.elftype	@"ET_EXEC"


//--------------------- .note.nv.tkinfo           --------------------------
	.section	.note.nv.tkinfo,"",@"SHT_NOTE"
	.sectionflags	@"SHF_NOTE_NV_TKINFO"
	.tkinfo
        /*0018*/ 	.word	0x00000002
        /*0030*/ 	.string	""
        /*0030*/ 	.string	"ptxas"
        /*0030*/ 	.string	"Cuda compilation tools, release 13.0, V13.0.88"
        /*0030*/ 	.string	"Build cuda_13.0.r13.0/compiler.36424714_0"
        /*0030*/ 	.string	"-arch sm_100a -m 64 "



//--------------------- .note.nv.cuinfo           --------------------------
	.section	.note.nv.cuinfo,"",@"SHT_NOTE"
	.sectionflags	@"SHF_NOTE_NV_CUINFO"
        /*0018*/ 	.short	0x0002
        /*001a*/ 	.short	0x0064
        /*001c*/ 	.short	0x0082
	.zero		2


//--------------------- .nv.info                  --------------------------
	.section	.nv.info,"",@"SHT_CUDA_INFO"
	.align	4


	//----- nvinfo : EIATTR_REGCOUNT
	.align		4
        /*0000*/ 	.byte	0x04, 0x2f
        /*0002*/ 	.short	(.L_19 - .L_18)
	.align		4
.L_18:
        /*0004*/ 	.word	index@(_ZN7cutlass13device_kernelINS_4gemm6kernel13GemmUniversalIN4cute5tupleIJiiiiEEENS1_10collective13CollectiveMmaINS1_35MainloopSm100TmaUmmaWarpSpecializedILi8ELi2ELi4ENS5_IJNS4_1CILi1EEENSA_ILi2EEESB_EEEEENS5_IJNSA_ILi64EEENSA_ILi128EEENSA_ILi32EEEEEENS_10tfloat32_tENS5_IJlSB_lEEESJ_SK_NS4_8TiledMMAINS4_8MMA_AtomIJNS4_17SM100_MMA_TF32_SSISJ_SJ_fLi64ELi128ELNS4_4UMMA5MajorE0ELSP_0ELNSO_7ScaleInE0ELSQ_0EEEEEENS4_6LayoutINS5_IJSB_SB_SB_EEENS5_IJNSA_ILi0EEESV_SV_EEEEENS5_IJNS4_10UnderscoreESY_SY_EEEEENS4_23SM90_TMA_LOAD_MULTICASTENS4_14ComposedLayoutINS4_7SwizzleILi3ELi4ELi3EEENS4_18smem_ptr_flag_bitsILi32EEENST_INS5_IJNSA_ILi8EEESH_EEENS5_IJSH_SB_EEEEEEEvNS4_8identityENS4_13SM90_TMA_LOADES1B_vS1C_EENS_8epilogue10collective18CollectiveEpilogueINS1F_23Sm100TmaWarpSpecializedILi4ELi2ELi16ELb1ELb0EEEJSI_NS5_IJNST_ISF_SB_EENST_ISH_SB_EEEEESJ_SK_SJ_SK_NS1F_6fusion15FusionCallbacksIS1J_NS1N_17LinearCombinationISJ_fSJ_fLNS_15FloatRoundStyleE2EEESI_S1M_JEEENS4_5SM1004TMEM4LOAD26SM100_TMEM_LOAD_16dp128b8xES1D_S1B_NS4_17SM75_U32x4_LDSM_NENS4_14SM90_TMA_STOREES1B_NS4_17SM90_U32x4_STSM_NENS4_39AutoVectorizingCopyWithAssumedAlignmentILi128EEEEEEvvEEEEvNT_6ParamsE)
        /*0008*/ 	.word	0x0000005f


	//----- nvinfo : EIATTR_FRAME_SIZE
	.align		4
.L_19:
        /*000c*/ 	.byte	0x04, 0x11
        /*000e*/ 	.short	(.L_21 - .L_20)
	.align		4
.L_20:
        /*0010*/ 	.word	index@($__internal_2_$__cuda_sm10x_tcgen05_guardrail_trap_unallocated_columns_being_dealloced)
        /*0014*/ 	.word	0x00000000


	//----- nvinfo : EIATTR_FRAME_SIZE
	.align		4
.L_21:
        /*0018*/ 	.byte	0x04, 0x11
        /*001a*/ 	.short	(.L_23 - .L_22)
	.align		4
.L_22:
        /*001c*/ 	.word	index@($__internal_1_$__cuda_sm10x_tcgen05_guardrail_trap_phase_invalid_during_alloc)
        /*0020*/ 	.word	0x00000000


	//----- nvinfo : EIATTR_FRAME_SIZE
	.align		4
.L_23:
        /*0024*/ 	.byte	0x04, 0x11
        /*0026*/ 	.short	(.L_25 - .L_24)
	.align		4
.L_24:
        /*0028*/ 	.word	index@($__internal_0_$__cuda_sm10x_tcgen05_guardrail_trap_col_being_dealloced_not_returned_by_alloc)
        /*002c*/ 	.word	0x00000000


	//----- nvinfo : EIATTR_FRAME_SIZE
	.align		4
.L_25:
        /*0030*/ 	.byte	0x04, 0x11
        /*0032*/ 	.short	(.L_27 - .L_26)
	.align		4
.L_26:
        /*0034*/ 	.word	index@(_ZN7cutlass13device_kernelINS_4gemm6kernel13GemmUniversalIN4cute5tupleIJiiiiEEENS1_10collective13CollectiveMmaINS1_35MainloopSm100TmaUmmaWarpSpecializedILi8ELi2ELi4ENS5_IJNS4_1CILi1EEENSA_ILi2EEESB_EEEEENS5_IJNSA_ILi64EEENSA_ILi128EEENSA_ILi32EEEEEENS_10tfloat32_tENS5_IJlSB_lEEESJ_SK_NS4_8TiledMMAINS4_8MMA_AtomIJNS4_17SM100_MMA_TF32_SSISJ_SJ_fLi64ELi128ELNS4_4UMMA5MajorE0ELSP_0ELNSO_7ScaleInE0ELSQ_0EEEEEENS4_6LayoutINS5_IJSB_SB_SB_EEENS5_IJNSA_ILi0EEESV_SV_EEEEENS5_IJNS4_10UnderscoreESY_SY_EEEEENS4_23SM90_TMA_LOAD_MULTICASTENS4_14ComposedLayoutINS4_7SwizzleILi3ELi4ELi3EEENS4_18smem_ptr_flag_bitsILi32EEENST_INS5_IJNSA_ILi8EEESH_EEENS5_IJSH_SB_EEEEEEEvNS4_8identityENS4_13SM90_TMA_LOADES1B_vS1C_EENS_8epilogue10collective18CollectiveEpilogueINS1F_23Sm100TmaWarpSpecializedILi4ELi2ELi16ELb1ELb0EEEJSI_NS5_IJNST_ISF_SB_EENST_ISH_SB_EEEEESJ_SK_SJ_SK_NS1F_6fusion15FusionCallbacksIS1J_NS1N_17LinearCombinationISJ_fSJ_fLNS_15FloatRoundStyleE2EEESI_S1M_JEEENS4_5SM1004TMEM4LOAD26SM100_TMEM_LOAD_16dp128b8xES1D_S1B_NS4_17SM75_U32x4_LDSM_NENS4_14SM90_TMA_STOREES1B_NS4_17SM90_U32x4_STSM_NENS4_39AutoVectorizingCopyWithAssumedAlignmentILi128EEEEEEvvEEEEvNT_6ParamsE)
        /*0038*/ 	.word	0x00000000


	//----- nvinfo : EIATTR_MIN_STACK_SIZE
	.align		4
.L_27:
        /*003c*/ 	.byte	0x04, 0x12
        /*003e*/ 	.short	(.L_29 - .L_28)
	.align		4
.L_28:
        /*0040*/ 	.word	index@(_ZN7cutlass13device_kernelINS_4gemm6kernel13GemmUniversalIN4cute5tupleIJiiiiEEENS1_10collective13CollectiveMmaINS1_35MainloopSm100TmaUmmaWarpSpecializedILi8ELi2ELi4ENS5_IJNS4_1CILi1EEENSA_ILi2EEESB_EEEEENS5_IJNSA_ILi64EEENSA_ILi128EEENSA_ILi32EEEEEENS_10tfloat32_tENS5_IJlSB_lEEESJ_SK_NS4_8TiledMMAINS4_8MMA_AtomIJNS4_17SM100_MMA_TF32_SSISJ_SJ_fLi64ELi128ELNS4_4UMMA5MajorE0ELSP_0ELNSO_7ScaleInE0ELSQ_0EEEEEENS4_6LayoutINS5_IJSB_SB_SB_EEENS5_IJNSA_ILi0EEESV_SV_EEEEENS5_IJNS4_10UnderscoreESY_SY_EEEEENS4_23SM90_TMA_LOAD_MULTICASTENS4_14ComposedLayoutINS4_7SwizzleILi3ELi4ELi3EEENS4_18smem_ptr_flag_bitsILi32EEENST_INS5_IJNSA_ILi8EEESH_EEENS5_IJSH_SB_EEEEEEEvNS4_8identityENS4_13SM90_TMA_LOADES1B_vS1C_EENS_8epilogue10collective18CollectiveEpilogueINS1F_23Sm100TmaWarpSpecializedILi4ELi2ELi16ELb1ELb0EEEJSI_NS5_IJNST_ISF_SB_EENST_ISH_SB_EEEEESJ_SK_SJ_SK_NS1F_6fusion15FusionCallbacksIS1J_NS1N_17LinearCombinationISJ_fSJ_fLNS_15FloatRoundStyleE2EEESI_S1M_JEEENS4_5SM1004TMEM4LOAD26SM100_TMEM_LOAD_16dp128b8xES1D_S1B_NS4_17SM75_U32x4_LDSM_NENS4_14SM90_TMA_STOREES1B_NS4_17SM90_U32x4_STSM_NENS4_39AutoVectorizingCopyWithAssumedAlignmentILi128EEEEEEvvEEEEvNT_6ParamsE)
        /*0044*/ 	.word	0x00000000
.L_29:


//--------------------- .nv.compat                --------------------------
	.section	.nv.compat,"",@"SHT_CUDA_COMPAT_INFO"
	.align	4
        /*0000*/ 	.byte	0x02, 0x09, 0x01, 0x00, 0x02, 0x02, 0x02, 0x00, 0x02, 0x05, 0x05, 0x00, 0x03, 0x07, 0x01, 0x01
        /*0010*/ 	.byte	0x02, 0x03, 0x01, 0x00, 0x02, 0x06, 0x01, 0x00, 0x04, 0x0b, 0x08, 0x00, 0x09, 0x00, 0x00, 0x00
        /*0020*/ 	.byte	0x00, 0x00, 0x00, 0x00


//--------------------- .nv.info._ZN7cutlass13device_kernelINS_4gemm6kernel13GemmUniversalIN4cute5tupleIJiiiiEEENS1_10collective13CollectiveMmaINS1_35MainloopSm100TmaUmmaWarpSpecializedILi8ELi2ELi4ENS5_IJNS4_1CILi1EEENSA_ILi2EEESB_EEEEENS5_IJNSA_ILi64EEENSA_ILi128EEENSA_ILi32EEEEEENS_10tfloat32_tENS5_IJlSB_lEEESJ_SK_NS4_8TiledMMAINS4_8MMA_AtomIJNS4_17SM100_MMA_TF32_SSISJ_SJ_fLi64ELi128ELNS4_4UMMA5MajorE0ELSP_0ELNSO_7ScaleInE0ELSQ_0EEEEEENS4_6LayoutINS5_IJSB_SB_SB_EEENS5_IJNSA_ILi0EEESV_SV_EEEEENS5_IJNS4_10UnderscoreESY_SY_EEEEENS4_23SM90_TMA_LOAD_MULTICASTENS4_14ComposedLayoutINS4_7SwizzleILi3ELi4ELi3EEENS4_18smem_ptr_flag_bitsILi32EEENST_INS5_IJNSA_ILi8EEESH_EEENS5_IJSH_SB_EEEEEEEvNS4_8identityENS4_13SM90_TMA_LOADES1B_vS1C_EENS_8epilogue10collective18CollectiveEpilogueINS1F_23Sm100TmaWarpSpecializedILi4ELi2ELi16ELb1ELb0EEEJSI_NS5_IJNST_ISF_SB_EENST_ISH_SB_EEEEESJ_SK_SJ_SK_NS1F_6fusion15FusionCallbacksIS1J_NS1N_17LinearCombinationISJ_fSJ_fLNS_15FloatRoundStyleE2EEESI_S1M_JEEENS4_5SM1004TMEM4LOAD26SM100_TMEM_LOAD_16dp128b8xES1D_S1B_NS4_17SM75_U32x4_LDSM_NENS4_14SM90_TMA_STOREES1B_NS4_17SM90_U32x4_STSM_NENS4_39AutoVectorizingCopyWithAssumedAlignmentILi128EEEEEEvvEEEEvNT_6ParamsE --------------------------
	.section	.nv.info._ZN7cutlass13device_kernelINS_4gemm6kernel13GemmUniversalIN4cute5tupleIJiiiiEEENS1_10collective13CollectiveMmaINS1_35MainloopSm100TmaUmmaWarpSpecializedILi8ELi2ELi4ENS5_IJNS4_1CILi1EEENSA_ILi2EEESB_EEEEENS5_IJNSA_ILi64EEENSA_ILi128EEENSA_ILi32EEEEEENS_10tfloat32_tENS5_IJlSB_lEEESJ_SK_NS4_8TiledMMAINS4_8MMA_AtomIJNS4_17SM100_MMA_TF32_SSISJ_SJ_fLi64ELi128ELNS4_4UMMA5MajorE0ELSP_0ELNSO_7ScaleInE0ELSQ_0EEEEEENS4_6LayoutINS5_IJSB_SB_SB_EEENS5_IJNSA_ILi0EEESV_SV_EEEEENS5_IJNS4_10UnderscoreESY_SY_EEEEENS4_23SM90_TMA_LOAD_MULTICASTENS4_14ComposedLayoutINS4_7SwizzleILi3ELi4ELi3EEENS4_18smem_ptr_flag_bitsILi32EEENST_INS5_IJNSA_ILi8EEESH_EEENS5_IJSH_SB_EEEEEEEvNS4_8identityENS4_13SM90_TMA_LOADES1B_vS1C_EENS_8epilogue10collective18CollectiveEpilogueINS1F_23Sm100TmaWarpSpecializedILi4ELi2ELi16ELb1ELb0EEEJSI_NS5_IJNST_ISF_SB_EENST_ISH_SB_EEEEESJ_SK_SJ_SK_NS1F_6fusion15FusionCallbacksIS1J_NS1N_17LinearCombinationISJ_fSJ_fLNS_15FloatRoundStyleE2EEESI_S1M_JEEENS4_5SM1004TMEM4LOAD26SM100_TMEM_LOAD_16dp128b8xES1D_S1B_NS4_17SM75_U32x4_LDSM_NENS4_14SM90_TMA_STOREES1B_NS4_17SM90_U32x4_STSM_NENS4_39AutoVectorizingCopyWithAssumedAlignmentILi128EEEEEEvvEEEEvNT_6ParamsE,"",@"SHT_CUDA_INFO"
	.sectionflags	@""
	.align	4


	//----- nvinfo : EIATTR_CUDA_API_VERSION
	.align		4
        /*0000*/ 	.byte	0x04, 0x37
        /*0002*/ 	.short	(.L_31 - .L_30)
.L_30:
        /*0004*/ 	.word	0x00000082


	//----- nvinfo : EIATTR_KPARAM_INFO
	.align		4
.L_31:
        /*0008*/ 	.byte	0x04, 0x17
        /*000a*/ 	.short	(.L_33 - .L_32)
.L_32:
        /*000c*/ 	.word	0x00000000
        /*0010*/ 	.short	0x0000
        /*0012*/ 	.short	0x0000
        /*0014*/ 	.byte	0x00, 0xf0, 0x01, 0x20


	//----- nvinfo : EIATTR_AT_ENTRY_FRAGMENTS
	.align		4
.L_33:
        /*0018*/ 	.byte	0x04, 0x4f
        /*001a*/ 	.short	(.L_35 - .L_34)


	//   ....[0]....
.L_34:
        /*001c*/ 	.word	0x00000006


	//----- nvinfo : EIATTR_RESERVED_SMEM_USED
	.align		4
.L_35:
        /*0020*/ 	.byte	0x01, 0x41
	.zero		2


	//----- nvinfo : EIATTR_SPARSE_MMA_MASK
	.align		4
        /*0024*/ 	.byte	0x03, 0x50
        /*0026*/ 	.short	0x0000


	//----- nvinfo : EIATTR_TCGEN05_1CTA_USED
	.align		4
        /*0028*/ 	.byte	0x01, 0x51
	.zero		2


	//----- nvinfo : EIATTR_MAXREG_COUNT
	.align		4
        /*002c*/ 	.byte	0x03, 0x1b
        /*002e*/ 	.short	0x00ff


	//----- nvinfo : EIATTR_NUM_BARRIERS
	.align		4
        /*0030*/ 	.byte	0x02, 0x4c
        /*0032*/ 	.byte	0x07
	.zero		1


	//----- nvinfo : EIATTR_EXTERNS
	.align		4
        /*0034*/ 	.byte	0x04, 0x0f
        /*0036*/ 	.short	(.L_37 - .L_36)


	//   ....[0]....
	.align		4
.L_36:
        /*0038*/ 	.word	index@(__assertfail)


	//----- nvinfo : EIATTR_MERCURY_ISA_VERSION
	.align		4
.L_37:
        /*003c*/ 	.byte	0x03, 0x5f
        /*003e*/ 	.short	0x0101


	//----- nvinfo : EIATTR_INT_WARP_WIDE_INSTR_OFFSETS
	.align		4
        /*0040*/ 	.byte	0x04, 0x31
        /*0042*/ 	.short	(.L_39 - .L_38)


	//   ....[0]....
.L_38:
        /*0044*/ 	.word	0x00004030


	//   ....[1]....
        /*0048*/ 	.word	0x00004050


	//   ....[2]....
        /*004c*/ 	.word	0x00004080


	//   ....[3]....
        /*0050*/ 	.word	0x00004c00


	//   ....[4]....
        /*0054*/ 	.word	0x00004c70


	//   ....[5]....
        /*0058*/ 	.word	0x00004d40


	//   ....[6]....
        /*005c*/ 	.word	0x00004dc0


	//   ....[7]....
        /*0060*/ 	.word	0x00004eb0


	//   ....[8]....
        /*0064*/ 	.word	0x00004f30


	//   ....[9]....
        /*0068*/ 	.word	0x00005010


	//   ....[10]....
        /*006c*/ 	.word	0x000050c0


	//----- nvinfo : EIATTR_COOP_GROUP_MASK_REGIDS
	.align		4
.L_39:
        /*0070*/ 	.byte	0x04, 0x29
        /*0072*/ 	.short	(.L_41 - .L_40)


	//   ....[0]....
.L_40:
        /*0074*/ 	.word	0xffffffff


	//   ....[1]....
        /*0078*/ 	.word	0xffffffff


	//   ....[2]....
        /*007c*/ 	.word	0xffffffff


	//   ....[3]....
        /*0080*/ 	.word	0xffffffff


	//   ....[4]....
        /*0084*/ 	.word	0xffffffff


	//   ....[5]....
        /*0088*/ 	.word	0xffffffff


	//   ....[6]....
        /*008c*/ 	.word	0xffffffff


	//   ....[7]....
        /*0090*/ 	.word	0xffffffff


	//   ....[8]....
        /*0094*/ 	.word	0xffffffff


	//   ....[9]....
        /*0098*/ 	.word	0xffffffff


	//   ....[10]....
        /*009c*/ 	.word	0xffffffff


	//   ....[11]....
        /*00a0*/ 	.word	0xffffffff


	//   ....[12]....
        /*00a4*/ 	.word	0xffffffff


	//   ....[13]....
        /*00a8*/ 	.word	0xffffffff


	//----- nvinfo : EIATTR_COOP_GROUP_INSTR_OFFSETS
	.align		4
.L_41:
        /*00ac*/ 	.byte	0x04, 0x28
        /*00ae*/ 	.short	(.L_43 - .L_42)


	//   ....[0]....
.L_42:
        /*00b0*/ 	.word	0x00000080


	//   ....[1]....
        /*00b4*/ 	.word	0x000004f0


	//   ....[2]....
        /*00b8*/ 	.word	0x00000750


	//   ....[3]....
        /*00bc*/ 	.word	0x000008f0


	//   ....[4]....
        /*00c0*/ 	.word	0x000009f0


	//   ....[5]....
        /*00c4*/ 	.word	0x00000b60


	//   ....[6]....
        /*00c8*/ 	.word	0x00000d00


	//   ....[7]....
        /*00cc*/ 	.word	0x00000eb0


	//   ....[8]....
        /*00d0*/ 	.word	0x000020f0


	//   ....[9]....
        /*00d4*/ 	.word	0x00003220


	//   ....[10]....
        /*00d8*/ 	.word	0x00003430


	//   ....[11]....
        /*00dc*/ 	.word	0x00003460


	//   ....[12]....
        /*00e0*/ 	.word	0x00003f10


	//   ....[13]....
        /*00e4*/ 	.word	0x00004140


	//----- nvinfo : EIATTR_VRC_CTA_INIT_COUNT
	.align		4
.L_43:
        /*00e8*/ 	.byte	0x02, 0x4a
        /*00ea*/ 	.byte	0x80
	.zero		1


	//----- nvinfo : EIATTR_SYSCALL_OFFSETS
	.align		4
        /*00ec*/ 	.byte	0x04, 0x46
        /*00ee*/ 	.short	(.L_45 - .L_44)


	//   ....[0]....
.L_44:
        /*00f0*/ 	.word	0x00005d60


	//   ....[1]....
        /*00f4*/ 	.word	0x00005e50


	//   ....[2]....
        /*00f8*/ 	.word	0x000066c0


	//   ....[3]....
        /*00fc*/ 	.word	0x00007080


	//   ....[4]....
        /*0100*/ 	.word	0x000079f0


	//   ....[5]....
        /*0104*/ 	.word	0x00008350


	//----- nvinfo : EIATTR_MBARRIER_INSTR_OFFSETS
	.align		4
.L_45:
        /*0108*/ 	.byte	0x04, 0x39
        /*010a*/ 	.short	(.L_47 - .L_46)


	//   ....[0]....
.L_46:
        /*010c*/ 	.word	0x00000630
        /*0110*/ 	.word	0x000000ff
        /*0114*/ 	.word	0x00000000
        /*0118*/ 	.short	0x0100
        /*011a*/ 	.byte	0x04
	.zero		1


	//   ....[1]....
        /*011c*/ 	.word	0x00000640
        /*0120*/ 	.word	0x000000ff
        /*0124*/ 	.word	0x00000040
        /*0128*/ 	.short	0x0100
        /*012a*/ 	.byte	0x04
	.zero		1


	//   ....[2]....
        /*012c*/ 	.word	0x00000650
        /*0130*/ 	.word	0x000000ff
        /*0134*/ 	.word	0x00000008
        /*0138*/ 	.short	0x0100
        /*013a*/ 	.byte	0x04
	.zero		1


	//   ....[3]....
        /*013c*/ 	.word	0x00000660
        /*0140*/ 	.word	0x000000ff
        /*0144*/ 	.word	0x00000048
        /*0148*/ 	.short	0x0100
        /*014a*/ 	.byte	0x04
	.zero		1


	//   ....[4]....
        /*014c*/ 	.word	0x00000670
        /*0150*/ 	.word	0x000000ff
        /*0154*/ 	.word	0x00000010
        /*0158*/ 	.short	0x0100
        /*015a*/ 	.byte	0x04
	.zero		1


	//   ....[5]....
        /*015c*/ 	.word	0x00000680
        /*0160*/ 	.word	0x000000ff
        /*0164*/ 	.word	0x00000050
        /*0168*/ 	.short	0x0100
        /*016a*/ 	.byte	0x04
	.zero		1


	//   ....[6]....
        /*016c*/ 	.word	0x00000690
        /*0170*/ 	.word	0x000000ff
        /*0174*/ 	.word	0x00000018
        /*0178*/ 	.short	0x0100
        /*017a*/ 	.byte	0x04
	.zero		1


	//   ....[7]....
        /*017c*/ 	.word	0x000006a0
        /*0180*/ 	.word	0x000000ff
        /*0184*/ 	.word	0x00000058
        /*0188*/ 	.short	0x0100
        /*018a*/ 	.byte	0x04
	.zero		1


	//   ....[8]....
        /*018c*/ 	.word	0x000006b0
        /*0190*/ 	.word	0x000000ff
        /*0194*/ 	.word	0x00000020
        /*0198*/ 	.short	0x0100
        /*019a*/ 	.byte	0x04
	.zero		1


	//   ....[9]....
        /*019c*/ 	.word	0x000006c0
        /*01a0*/ 	.word	0x000000ff
        /*01a4*/ 	.word	0x00000060
        /*01a8*/ 	.short	0x0100
        /*01aa*/ 	.byte	0x04
	.zero		1


	//   ....[10]....
        /*01ac*/ 	.word	0x000006d0
        /*01b0*/ 	.word	0x000000ff
        /*01b4*/ 	.word	0x00000028
        /*01b8*/ 	.short	0x0100
        /*01ba*/ 	.byte	0x04
	.zero		1


	//   ....[11]....
        /*01bc*/ 	.word	0x000006e0
        /*01c0*/ 	.word	0x000000ff
        /*01c4*/ 	.word	0x00000068
        /*01c8*/ 	.short	0x0100
        /*01ca*/ 	.byte	0x04
	.zero		1


	//   ....[12]....
        /*01cc*/ 	.word	0x000006f0
        /*01d0*/ 	.word	0x000000ff
        /*01d4*/ 	.word	0x00000030
        /*01d8*/ 	.short	0x0100
        /*01da*/ 	.byte	0x04
	.zero		1


	//   ....[13]....
        /*01dc*/ 	.word	0x00000700
        /*01e0*/ 	.word	0x000000ff
        /*01e4*/ 	.word	0x00000070
        /*01e8*/ 	.short	0x0100
        /*01ea*/ 	.byte	0x04
	.zero		1


	//   ....[14]....
        /*01ec*/ 	.word	0x00000710
        /*01f0*/ 	.word	0x000000ff
        /*01f4*/ 	.word	0x00000038
        /*01f8*/ 	.short	0x0100
        /*01fa*/ 	.byte	0x04
	.zero		1


	//   ....[15]....
        /*01fc*/ 	.word	0x00000720
        /*0200*/ 	.word	0x000000ff
        /*0204*/ 	.word	0x00000078
        /*0208*/ 	.short	0x0100
        /*020a*/ 	.byte	0x04
	.zero		1


	//   ....[16]....
        /*020c*/ 	.word	0x00000860
        /*0210*/ 	.word	0x000000ff
        /*0214*/ 	.word	0x00000080
        /*0218*/ 	.short	0x0100
        /*021a*/ 	.byte	0x04
	.zero		1


	//   ....[17]....
        /*021c*/ 	.word	0x00000870
        /*0220*/ 	.word	0x000000ff
        /*0224*/ 	.word	0x000000a0
        /*0228*/ 	.short	0x0100
        /*022a*/ 	.byte	0x04
	.zero		1


	//   ....[18]....
        /*022c*/ 	.word	0x00000880
        /*0230*/ 	.word	0x000000ff
        /*0234*/ 	.word	0x00000088
        /*0238*/ 	.short	0x0100
        /*023a*/ 	.byte	0x04
	.zero		1


	//   ....[19]....
        /*023c*/ 	.word	0x00000890
        /*0240*/ 	.word	0x000000ff
        /*0244*/ 	.word	0x000000a8
        /*0248*/ 	.short	0x0100
        /*024a*/ 	.byte	0x04
	.zero		1


	//   ....[20]....
        /*024c*/ 	.word	0x000008a0
        /*0250*/ 	.word	0x000000ff
        /*0254*/ 	.word	0x00000090
        /*0258*/ 	.short	0x0100
        /*025a*/ 	.byte	0x04
	.zero		1


	//   ....[21]....
        /*025c*/ 	.word	0x000008b0
        /*0260*/ 	.word	0x000000ff
        /*0264*/ 	.word	0x000000b0
        /*0268*/ 	.short	0x0100
        /*026a*/ 	.byte	0x04
	.zero		1


	//   ....[22]....
        /*026c*/ 	.word	0x000008c0
        /*0270*/ 	.word	0x000000ff
        /*0274*/ 	.word	0x00000098
        /*0278*/ 	.short	0x0100
        /*027a*/ 	.byte	0x04
	.zero		1


	//   ....[23]....
        /*027c*/ 	.word	0x000008d0
        /*0280*/ 	.word	0x000000ff
        /*0284*/ 	.word	0x000000b8
        /*0288*/ 	.short	0x0100
        /*028a*/ 	.byte	0x04
	.zero		1


	//   ....[24]....
        /*028c*/ 	.word	0x000009c0
        /*0290*/ 	.word	0x000000ff
        /*0294*/ 	.word	0x000000c0
        /*0298*/ 	.short	0x0100
        /*029a*/ 	.byte	0x06
	.zero		1


	//   ....[25]....
        /*029c*/ 	.word	0x000009d0
        /*02a0*/ 	.word	0x000000ff
        /*02a4*/ 	.word	0x000000c8
        /*02a8*/ 	.short	0x0100
        /*02aa*/ 	.byte	0x06
	.zero		1


	//   ....[26]....
        /*02ac*/ 	.word	0x00000b10
        /*02b0*/ 	.word	0x000000ff
        /*02b4*/ 	.word	0x000000d0
        /*02b8*/ 	.short	0x0100
        /*02ba*/ 	.byte	0x06
	.zero		1


	//   ....[27]....
        /*02bc*/ 	.word	0x00000b20
        /*02c0*/ 	.word	0x000000ff
        /*02c4*/ 	.word	0x000000e0
        /*02c8*/ 	.short	0x0100
        /*02ca*/ 	.byte	0x06
	.zero		1


	//   ....[28]....
        /*02cc*/ 	.word	0x00000b30
        /*02d0*/ 	.word	0x000000ff
        /*02d4*/ 	.word	0x000000d8
        /*02d8*/ 	.short	0x0100
        /*02da*/ 	.byte	0x06
	.zero		1


	//   ....[29]....
        /*02dc*/ 	.word	0x00000b40
        /*02e0*/ 	.word	0x000000ff
        /*02e4*/ 	.word	0x000000e8
        /*02e8*/ 	.short	0x0100
        /*02ea*/ 	.byte	0x06
	.zero		1


	//   ....[30]....
        /*02ec*/ 	.word	0x00000c70
        /*02f0*/ 	.word	0x000000ff
        /*02f4*/ 	.word	0x000000f0
        /*02f8*/ 	.short	0x0100
        /*02fa*/ 	.byte	0x04
	.zero		1


	//   ....[31]....
        /*02fc*/ 	.word	0x00000c80
        /*0300*/ 	.word	0x000000ff
        /*0304*/ 	.word	0x00000110
        /*0308*/ 	.short	0x0100
        /*030a*/ 	.byte	0x04
	.zero		1


	//   ....[32]....
        /*030c*/ 	.word	0x00000c90
        /*0310*/ 	.word	0x000000ff
        /*0314*/ 	.word	0x000000f8
        /*0318*/ 	.short	0x0100
        /*031a*/ 	.byte	0x04
	.zero		1


	//   ....[33]....
        /*031c*/ 	.word	0x00000ca0
        /*0320*/ 	.word	0x000000ff
        /*0324*/ 	.word	0x00000118
        /*0328*/ 	.short	0x0100
        /*032a*/ 	.byte	0x04
	.zero		1


	//   ....[34]....
        /*032c*/ 	.word	0x00000cb0
        /*0330*/ 	.word	0x000000ff
        /*0334*/ 	.word	0x00000100
        /*0338*/ 	.short	0x0100
        /*033a*/ 	.byte	0x04
	.zero		1


	//   ....[35]....
        /*033c*/ 	.word	0x00000cc0
        /*0340*/ 	.word	0x000000ff
        /*0344*/ 	.word	0x00000120
        /*0348*/ 	.short	0x0100
        /*034a*/ 	.byte	0x04
	.zero		1


	//   ....[36]....
        /*034c*/ 	.word	0x00000cd0
        /*0350*/ 	.word	0x000000ff
        /*0354*/ 	.word	0x00000108
        /*0358*/ 	.short	0x0100
        /*035a*/ 	.byte	0x04
	.zero		1


	//   ....[37]....
        /*035c*/ 	.word	0x00000ce0
        /*0360*/ 	.word	0x000000ff
        /*0364*/ 	.word	0x00000128
        /*0368*/ 	.short	0x0100
        /*036a*/ 	.byte	0x04
	.zero		1


	//   ....[38]....
        /*036c*/ 	.word	0x00000dd0
        /*0370*/ 	.word	0x000000ff
        /*0374*/ 	.word	0x00000130
        /*0378*/ 	.short	0x0100
        /*037a*/ 	.byte	0x04
	.zero		1


	//   ....[39]....
        /*037c*/ 	.word	0x00000de0
        /*0380*/ 	.word	0x000000ff
        /*0384*/ 	.word	0x00000140
        /*0388*/ 	.short	0x0100
        /*038a*/ 	.byte	0x04
	.zero		1


	//   ....[40]....
        /*038c*/ 	.word	0x00000df0
        /*0390*/ 	.word	0x000000ff
        /*0394*/ 	.word	0x00000138
        /*0398*/ 	.short	0x0100
        /*039a*/ 	.byte	0x04
	.zero		1


	//   ....[41]....
        /*039c*/ 	.word	0x00000e00
        /*03a0*/ 	.word	0x000000ff
        /*03a4*/ 	.word	0x00000148
        /*03a8*/ 	.short	0x0100
        /*03aa*/ 	.byte	0x04
	.zero		1


	//   ....[42]....
        /*03ac*/ 	.word	0x00001990
        /*03b0*/ 	.word	0x00000000
        /*03b4*/ 	.word	0x00000140
        /*03b8*/ 	.short	0x010a
        /*03ba*/ 	.byte	0xff
	.zero		1


	//   ....[43]....
        /*03bc*/ 	.word	0x000019b0
        /*03c0*/ 	.word	0x00000000
        /*03c4*/ 	.word	0x00000130
        /*03c8*/ 	.short	0x0101
        /*03ca*/ 	.byte	0xff
	.zero		1


	//   ....[44]....
        /*03cc*/ 	.word	0x00001a70
        /*03d0*/ 	.word	0x000000ff
        /*03d4*/ 	.word	0x00000040
        /*03d8*/ 	.short	0x010a
        /*03da*/ 	.byte	0x04
	.zero		1


	//   ....[45]....
        /*03dc*/ 	.word	0x00001af0
        /*03e0*/ 	.word	0x000000ff
        /*03e4*/ 	.word	0x00000040
        /*03e8*/ 	.short	0x010a
        /*03ea*/ 	.byte	0x21
	.zero		1


	//   ....[46]....
        /*03ec*/ 	.word	0x00001c80
        /*03f0*/ 	.word	0x000000ff
        /*03f4*/ 	.word	0x00000040
        /*03f8*/ 	.short	0x010a
        /*03fa*/ 	.byte	0x08
	.zero		1


	//   ....[47]....
        /*03fc*/ 	.word	0x00001db0
        /*0400*/ 	.word	0x000000ff
        /*0404*/ 	.word	0x000000c8
        /*0408*/ 	.short	0x0101
        /*040a*/ 	.byte	0x07
	.zero		1


	//   ....[48]....
        /*040c*/ 	.word	0x00001dd0
        /*0410*/ 	.word	0x000000ff
        /*0414*/ 	.word	0x00000040
        /*0418*/ 	.short	0x010a
        /*041a*/ 	.byte	0x04
	.zero		1


	//   ....[49]....
        /*041c*/ 	.word	0x00001e50
        /*0420*/ 	.word	0x000000ff
        /*0424*/ 	.word	0x00000040
        /*0428*/ 	.short	0x010a
        /*042a*/ 	.byte	0x11
	.zero		1


	//   ....[50]....
        /*042c*/ 	.word	0x00001fe0
        /*0430*/ 	.word	0x000000ff
        /*0434*/ 	.word	0x00000040
        /*0438*/ 	.short	0x010a
        /*043a*/ 	.byte	0x06
	.zero		1


	//   ....[51]....
        /*043c*/ 	.word	0x00002120
        /*0440*/ 	.word	0x00000003
        /*0444*/ 	.word	0x000000d0
        /*0448*/ 	.short	0x010a
        /*044a*/ 	.byte	0xff
	.zero		1


	//   ....[52]....
        /*044c*/ 	.word	0x00002270
        /*0450*/ 	.word	0x00000000
        /*0454*/ 	.word	0x00000000
        /*0458*/ 	.short	0x0101
        /*045a*/ 	.byte	0xff
	.zero		1


	//   ....[53]....
        /*045c*/ 	.word	0x00002830
        /*0460*/ 	.word	0x000000ff
        /*0464*/ 	.word	0x00000000
        /*0468*/ 	.short	0x010a
        /*046a*/ 	.byte	0x04
	.zero		1


	//   ....[54]....
        /*046c*/ 	.word	0x000028c0
        /*0470*/ 	.word	0x000000ff
        /*0474*/ 	.word	0x00000000
        /*0478*/ 	.short	0x010a
        /*047a*/ 	.byte	0x05
	.zero		1


	//   ....[55]....
        /*047c*/ 	.word	0x00002950
        /*0480*/ 	.word	0x000000ff
        /*0484*/ 	.word	0x00000000
        /*0488*/ 	.short	0x010a
        /*048a*/ 	.byte	0x05
	.zero		1


	//   ....[56]....
        /*048c*/ 	.word	0x000029e0
        /*0490*/ 	.word	0x000000ff
        /*0494*/ 	.word	0x00000000
        /*0498*/ 	.short	0x010a
        /*049a*/ 	.byte	0x05
	.zero		1


	//   ....[57]....
        /*049c*/ 	.word	0x00002a70
        /*04a0*/ 	.word	0x000000ff
        /*04a4*/ 	.word	0x00000000
        /*04a8*/ 	.short	0x010a
        /*04aa*/ 	.byte	0x05
	.zero		1


	//   ....[58]....
        /*04ac*/ 	.word	0x00002b00
        /*04b0*/ 	.word	0x000000ff
        /*04b4*/ 	.word	0x00000000
        /*04b8*/ 	.short	0x010a
        /*04ba*/ 	.byte	0x05
	.zero		1


	//   ....[59]....
        /*04bc*/ 	.word	0x00002b90
        /*04c0*/ 	.word	0x000000ff
        /*04c4*/ 	.word	0x00000000
        /*04c8*/ 	.short	0x010a
        /*04ca*/ 	.byte	0x05
	.zero		1


	//   ....[60]....
        /*04cc*/ 	.word	0x00002c30
        /*04d0*/ 	.word	0x00000000
        /*04d4*/ 	.word	0x00000000
        /*04d8*/ 	.short	0x010a
        /*04da*/ 	.byte	0xff
	.zero		1


	//   ....[61]....
        /*04dc*/ 	.word	0x00002d70
        /*04e0*/ 	.word	0x00000002
        /*04e4*/ 	.word	0x00000130
        /*04e8*/ 	.short	0x010a
        /*04ea*/ 	.byte	0xff
	.zero		1


	//   ....[62]....
        /*04ec*/ 	.word	0x00002dd0
        /*04f0*/ 	.word	0x00000004
        /*04f4*/ 	.word	0x00000000
        /*04f8*/ 	.short	0x0101
        /*04fa*/ 	.byte	0xff
	.zero		1


	//   ....[63]....
        /*04fc*/ 	.word	0x00002df0
        /*0500*/ 	.word	0x000000ff
        /*0504*/ 	.word	0x000000e0
        /*0508*/ 	.short	0x010a
        /*050a*/ 	.byte	0x04
	.zero		1


	//   ....[64]....
        /*050c*/ 	.word	0x00002f10
        /*0510*/ 	.word	0x00000002
        /*0514*/ 	.word	0x000000d0
        /*0518*/ 	.short	0x010a
        /*051a*/ 	.byte	0xff
	.zero		1


	//   ....[65]....
        /*051c*/ 	.word	0x00003020
        /*0520*/ 	.word	0x00000002
        /*0524*/ 	.word	0x00000000
        /*0528*/ 	.short	0x0101
        /*052a*/ 	.byte	0xff
	.zero		1


	//   ....[66]....
        /*052c*/ 	.word	0x000030b0
        /*0530*/ 	.word	0x000000ff
        /*0534*/ 	.word	0x000000e0
        /*0538*/ 	.short	0x0106
        /*053a*/ 	.byte	0x04
	.zero		1


	//   ....[67]....
        /*053c*/ 	.word	0x000030d0
        /*0540*/ 	.word	0x000000ff
        /*0544*/ 	.word	0x000000e0
        /*0548*/ 	.short	0x010a
        /*054a*/ 	.byte	0x04
	.zero		1


	//   ....[68]....
        /*054c*/ 	.word	0x00003160
        /*0550*/ 	.word	0x000000ff
        /*0554*/ 	.word	0x000000e0
        /*0558*/ 	.short	0x0106
        /*055a*/ 	.byte	0x07
	.zero		1


	//   ....[69]....
        /*055c*/ 	.word	0x000031a0
        /*0560*/ 	.word	0x00000000
        /*0564*/ 	.word	0x000000e0
        /*0568*/ 	.short	0x010a
        /*056a*/ 	.byte	0xff
	.zero		1


	//   ....[70]....
        /*056c*/ 	.word	0x00003700
        /*0570*/ 	.word	0x00000000
        /*0574*/ 	.word	0x000000d0
        /*0578*/ 	.short	0x010a
        /*057a*/ 	.byte	0xff
	.zero		1


	//   ....[71]....
        /*057c*/ 	.word	0x00003800
        /*0580*/ 	.word	0x00000003
        /*0584*/ 	.word	0x00000000
        /*0588*/ 	.short	0x0101
        /*058a*/ 	.byte	0xff
	.zero		1


	//   ....[72]....
        /*058c*/ 	.word	0x00003810
        /*0590*/ 	.word	0x000000ff
        /*0594*/ 	.word	0x00000000
        /*0598*/ 	.short	0x010a
        /*059a*/ 	.byte	0x04
	.zero		1


	//   ....[73]....
        /*059c*/ 	.word	0x00003890
        /*05a0*/ 	.word	0x000000ff
        /*05a4*/ 	.word	0x00000110
        /*05a8*/ 	.short	0x010a
        /*05aa*/ 	.byte	0x1f
	.zero		1


	//   ....[74]....
        /*05ac*/ 	.word	0x00003970
        /*05b0*/ 	.word	0x000000ff
        /*05b4*/ 	.word	0x00000000
        /*05b8*/ 	.short	0x010a
        /*05ba*/ 	.byte	0x05
	.zero		1


	//   ....[75]....
        /*05bc*/ 	.word	0x00003ab0
        /*05c0*/ 	.word	0x000000ff
        /*05c4*/ 	.word	0x00000000
        /*05c8*/ 	.short	0x010a
        /*05ca*/ 	.byte	0x04
	.zero		1


	//   ....[76]....
        /*05cc*/ 	.word	0x00003d40
        /*05d0*/ 	.word	0x000000ff
        /*05d4*/ 	.word	0x00000000
        /*05d8*/ 	.short	0x010a
        /*05da*/ 	.byte	0x04
	.zero		1


	//   ....[77]....
        /*05dc*/ 	.word	0x00003dd0
        /*05e0*/ 	.word	0x000000ff
        /*05e4*/ 	.word	0x00000000
        /*05e8*/ 	.short	0x010a
        /*05ea*/ 	.byte	0x05
	.zero		1


	//   ....[78]....
        /*05ec*/ 	.word	0x00003e60
        /*05f0*/ 	.word	0x000000ff
        /*05f4*/ 	.word	0x00000000
        /*05f8*/ 	.short	0x010a
        /*05fa*/ 	.byte	0x05
	.zero		1


	//   ....[79]....
        /*05fc*/ 	.word	0x00003ef0
        /*0600*/ 	.word	0x000000ff
        /*0604*/ 	.word	0x00000000
        /*0608*/ 	.short	0x010a
        /*060a*/ 	.byte	0x04
	.zero		1


	//   ....[80]....
        /*060c*/ 	.word	0x00004400
        /*0610*/ 	.word	0x0000000c
        /*0614*/ 	.word	0x000000d0
        /*0618*/ 	.short	0x010a
        /*061a*/ 	.byte	0xff
	.zero		1


	//   ....[81]....
        /*061c*/ 	.word	0x00004570
        /*0620*/ 	.word	0x00000000
        /*0624*/ 	.word	0x00000000
        /*0628*/ 	.short	0x0101
        /*062a*/ 	.byte	0xff
	.zero		1


	//   ....[82]....
        /*062c*/ 	.word	0x00004a00
        /*0630*/ 	.word	0x000000ff
        /*0634*/ 	.word	0x000000c8
        /*0638*/ 	.short	0x010a
        /*063a*/ 	.byte	0x15
	.zero		1


	//   ....[83]....
        /*063c*/ 	.word	0x00004b80
        /*0640*/ 	.word	0x000000ff
        /*0644*/ 	.word	0x000000a0
        /*0648*/ 	.short	0x010a
        /*064a*/ 	.byte	0x15
	.zero		1


	//   ....[84]....
        /*064c*/ 	.word	0x00004cf0
        /*0650*/ 	.word	0x000000ff
        /*0654*/ 	.word	0x00000080
        /*0658*/ 	.short	0x010b
        /*065a*/ 	.byte	0x15
	.zero		1


	//   ....[85]....
        /*065c*/ 	.word	0x00004d00
        /*0660*/ 	.word	0x000000ff
        /*0664*/ 	.word	0x00000000
        /*0668*/ 	.short	0x0101
        /*066a*/ 	.byte	0x28
	.zero		1


	//   ....[86]....
        /*066c*/ 	.word	0x00004d10
        /*0670*/ 	.word	0x000000ff
        /*0674*/ 	.word	0x000000a8
        /*0678*/ 	.short	0x010a
        /*067a*/ 	.byte	0x15
	.zero		1


	//   ....[87]....
        /*067c*/ 	.word	0x00004e60
        /*0680*/ 	.word	0x000000ff
        /*0684*/ 	.word	0x00000088
        /*0688*/ 	.short	0x010b
        /*068a*/ 	.byte	0x15
	.zero		1


	//   ....[88]....
        /*068c*/ 	.word	0x00004e70
        /*0690*/ 	.word	0x000000ff
        /*0694*/ 	.word	0x00000000
        /*0698*/ 	.short	0x0101
        /*069a*/ 	.byte	0x27
	.zero		1


	//   ....[89]....
        /*069c*/ 	.word	0x00004e80
        /*06a0*/ 	.word	0x000000ff
        /*06a4*/ 	.word	0x000000b0
        /*06a8*/ 	.short	0x010a
        /*06aa*/ 	.byte	0x15
	.zero		1


	//   ....[90]....
        /*06ac*/ 	.word	0x00004fc0
        /*06b0*/ 	.word	0x000000ff
        /*06b4*/ 	.word	0x00000090
        /*06b8*/ 	.short	0x010b
        /*06ba*/ 	.byte	0x15
	.zero		1


	//   ....[91]....
        /*06bc*/ 	.word	0x00004fd0
        /*06c0*/ 	.word	0x000000ff
        /*06c4*/ 	.word	0x00000000
        /*06c8*/ 	.short	0x0101
        /*06ca*/ 	.byte	0x26
	.zero		1


	//   ....[92]....
        /*06cc*/ 	.word	0x00004fe0
        /*06d0*/ 	.word	0x000000ff
        /*06d4*/ 	.word	0x000000b8
        /*06d8*/ 	.short	0x010a
        /*06da*/ 	.byte	0x15
	.zero		1


	//   ....[93]....
        /*06dc*/ 	.word	0x000051e0
        /*06e0*/ 	.word	0x000000ff
        /*06e4*/ 	.word	0x00000098
        /*06e8*/ 	.short	0x010b
        /*06ea*/ 	.byte	0x15
	.zero		1


	//   ....[94]....
        /*06ec*/ 	.word	0x000051f0
        /*06f0*/ 	.word	0x000000ff
        /*06f4*/ 	.word	0x00000000
        /*06f8*/ 	.short	0x0101
        /*06fa*/ 	.byte	0x25
	.zero		1


	//   ....[95]....
        /*06fc*/ 	.word	0x00005220
        /*0700*/ 	.word	0x000000ff
        /*0704*/ 	.word	0x000000a0
        /*0708*/ 	.short	0x010a
        /*070a*/ 	.byte	0x15
	.zero		1


	//   ....[96]....
        /*070c*/ 	.word	0x00005240
        /*0710*/ 	.word	0x000000ff
        /*0714*/ 	.word	0x000000a8
        /*0718*/ 	.short	0x010a
        /*071a*/ 	.byte	0x15
	.zero		1


	//   ....[97]....
        /*071c*/ 	.word	0x00005260
        /*0720*/ 	.word	0x000000ff
        /*0724*/ 	.word	0x000000b0
        /*0728*/ 	.short	0x010a
        /*072a*/ 	.byte	0x15
	.zero		1


	//   ....[98]....
        /*072c*/ 	.word	0x000052a0
        /*0730*/ 	.word	0x00000000
        /*0734*/ 	.word	0x000000b8
        /*0738*/ 	.short	0x010a
        /*073a*/ 	.byte	0xff
	.zero		1


	//   ....[99]....
        /*073c*/ 	.word	0x000055f0
        /*0740*/ 	.word	0x00000003
        /*0744*/ 	.word	0x000000d0
        /*0748*/ 	.short	0x010a
        /*074a*/ 	.byte	0xff
	.zero		1


	//   ....[100]....
        /*074c*/ 	.word	0x00005770
        /*0750*/ 	.word	0x00000000
        /*0754*/ 	.word	0x00000000
        /*0758*/ 	.short	0x0101
        /*075a*/ 	.byte	0xff
	.zero		1


	//   ....[101]....
        /*075c*/ 	.word	0x00006310
        /*0760*/ 	.word	0x000000ff
        /*0764*/ 	.word	0x00000080
        /*0768*/ 	.short	0x010a
        /*076a*/ 	.byte	0x2c
	.zero		1


	//   ....[102]....
        /*076c*/ 	.word	0x00006380
        /*0770*/ 	.word	0x00000050
        /*0774*/ 	.word	0x000000f0
        /*0778*/ 	.short	0x010a
        /*077a*/ 	.byte	0xff
	.zero		1


	//   ....[103]....
        /*077c*/ 	.word	0x000064a0
        /*0780*/ 	.word	0x000000ff
        /*0784*/ 	.word	0x00000080
        /*0788*/ 	.short	0x010a
        /*078a*/ 	.byte	0x2c
	.zero		1


	//   ....[104]....
        /*078c*/ 	.word	0x000065a0
        /*0790*/ 	.word	0x00000050
        /*0794*/ 	.word	0x000000f0
        /*0798*/ 	.short	0x010a
        /*079a*/ 	.byte	0xff
	.zero		1


	//   ....[105]....
        /*079c*/ 	.word	0x00006da0
        /*07a0*/ 	.word	0x00000000
        /*07a4*/ 	.word	0x00000000
        /*07a8*/ 	.short	0x0101
        /*07aa*/ 	.byte	0xff
	.zero		1


	//   ....[106]....
        /*07ac*/ 	.word	0x00006db0
        /*07b0*/ 	.word	0x00000003
        /*07b4*/ 	.word	0x00000080
        /*07b8*/ 	.short	0x010a
        /*07ba*/ 	.byte	0xff
	.zero		1


	//   ....[107]....
        /*07bc*/ 	.word	0x00006e80
        /*07c0*/ 	.word	0x00000003
        /*07c4*/ 	.word	0x00000080
        /*07c8*/ 	.short	0x010a
        /*07ca*/ 	.byte	0xff
	.zero		1


	//   ....[108]....
        /*07cc*/ 	.word	0x00007710
        /*07d0*/ 	.word	0x00000028
        /*07d4*/ 	.word	0x00000000
        /*07d8*/ 	.short	0x0101
        /*07da*/ 	.byte	0xff
	.zero		1


	//   ....[109]....
        /*07dc*/ 	.word	0x00007730
        /*07e0*/ 	.word	0x00000059
        /*07e4*/ 	.word	0x00000080
        /*07e8*/ 	.short	0x010a
        /*07ea*/ 	.byte	0xff
	.zero		1


	//   ....[110]....
        /*07ec*/ 	.word	0x000077f0
        /*07f0*/ 	.word	0x00000059
        /*07f4*/ 	.word	0x00000080
        /*07f8*/ 	.short	0x010a
        /*07fa*/ 	.byte	0xff
	.zero		1


	//   ....[111]....
        /*07fc*/ 	.word	0x00008070
        /*0800*/ 	.word	0x0000005a
        /*0804*/ 	.word	0x00000000
        /*0808*/ 	.short	0x0101
        /*080a*/ 	.byte	0xff
	.zero		1


	//   ....[112]....
        /*080c*/ 	.word	0x00008090
        /*0810*/ 	.word	0x0000005c
        /*0814*/ 	.word	0x00000080
        /*0818*/ 	.short	0x010a
        /*081a*/ 	.byte	0xff
	.zero		1


	//   ....[113]....
        /*081c*/ 	.word	0x00008150
        /*0820*/ 	.word	0x0000005c
        /*0824*/ 	.word	0x00000080
        /*0828*/ 	.short	0x010a
        /*082a*/ 	.byte	0xff
	.zero		1


	//   ....[114]....
        /*082c*/ 	.word	0x00008730
        /*0830*/ 	.word	0x000000ff
        /*0834*/ 	.word	0x00000000
        /*0838*/ 	.short	0x0101
        /*083a*/ 	.byte	0x04
	.zero		1


	//   ....[115]....
        /*083c*/ 	.word	0x00008a40
        /*0840*/ 	.word	0x00000002
        /*0844*/ 	.word	0x00000000
        /*0848*/ 	.short	0x0101
        /*084a*/ 	.byte	0xff
	.zero		1


	//   ....[116]....
        /*084c*/ 	.word	0x00008cf0
        /*0850*/ 	.word	0x000000ff
        /*0854*/ 	.word	0x00000000
        /*0858*/ 	.short	0x0101
        /*085a*/ 	.byte	0x04
	.zero		1


	//   ....[117]....
        /*085c*/ 	.word	0x00008d10
        /*0860*/ 	.word	0x00000000
        /*0864*/ 	.word	0x00000140
        /*0868*/ 	.short	0x010a
        /*086a*/ 	.byte	0xff
	.zero		1


	//   ....[118]....
        /*086c*/ 	.word	0x00008d70
        /*0870*/ 	.word	0x00000000
        /*0874*/ 	.word	0x00000040
        /*0878*/ 	.short	0x010a
        /*087a*/ 	.byte	0xff
	.zero		1


	//   ....[119]....
        /*087c*/ 	.word	0x00008dd0
        /*0880*/ 	.word	0x00000000
        /*0884*/ 	.word	0x00000040
        /*0888*/ 	.short	0x010a
        /*088a*/ 	.byte	0xff
	.zero		1


	//   ....[120]....
        /*088c*/ 	.word	0x00008e20
        /*0890*/ 	.word	0x00000003
        /*0894*/ 	.word	0x000000d0
        /*0898*/ 	.short	0x010a
        /*089a*/ 	.byte	0xff
	.zero		1


	//   ....[121]....
        /*089c*/ 	.word	0x00008e80
        /*08a0*/ 	.word	0x00000000
        /*08a4*/ 	.word	0x00000000
        /*08a8*/ 	.short	0x010a
        /*08aa*/ 	.byte	0xff
	.zero		1


	//   ....[122]....
        /*08ac*/ 	.word	0x00008ee0
        /*08b0*/ 	.word	0x00000000
        /*08b4*/ 	.word	0x00000000
        /*08b8*/ 	.short	0x010a
        /*08ba*/ 	.byte	0xff
	.zero		1


	//   ....[123]....
        /*08bc*/ 	.word	0x00008f40
        /*08c0*/ 	.word	0x00000000
        /*08c4*/ 	.word	0x00000000
        /*08c8*/ 	.short	0x010a
        /*08ca*/ 	.byte	0xff
	.zero		1


	//   ....[124]....
        /*08cc*/ 	.word	0x00008fa0
        /*08d0*/ 	.word	0x00000000
        /*08d4*/ 	.word	0x00000000
        /*08d8*/ 	.short	0x010a
        /*08da*/ 	.byte	0xff
	.zero		1


	//   ....[125]....
        /*08dc*/ 	.word	0x00009000
        /*08e0*/ 	.word	0x00000000
        /*08e4*/ 	.word	0x00000000
        /*08e8*/ 	.short	0x010a
        /*08ea*/ 	.byte	0xff
	.zero		1


	//   ....[126]....
        /*08ec*/ 	.word	0x00009060
        /*08f0*/ 	.word	0x00000000
        /*08f4*/ 	.word	0x00000000
        /*08f8*/ 	.short	0x010a
        /*08fa*/ 	.byte	0xff
	.zero		1


	//   ....[127]....
        /*08fc*/ 	.word	0x000090c0
        /*0900*/ 	.word	0x00000000
        /*0904*/ 	.word	0x00000000
        /*0908*/ 	.short	0x010a
        /*090a*/ 	.byte	0xff
	.zero		1


	//   ....[128]....
        /*090c*/ 	.word	0x00009110
        /*0910*/ 	.word	0x00000002
        /*0914*/ 	.word	0x00000130
        /*0918*/ 	.short	0x010a
        /*091a*/ 	.byte	0xff
	.zero		1


	//   ....[129]....
        /*091c*/ 	.word	0x00009170
        /*0920*/ 	.word	0x00000002
        /*0924*/ 	.word	0x000000e0
        /*0928*/ 	.short	0x010a
        /*092a*/ 	.byte	0xff
	.zero		1


	//   ....[130]....
        /*092c*/ 	.word	0x000091c0
        /*0930*/ 	.word	0x00000002
        /*0934*/ 	.word	0x000000d0
        /*0938*/ 	.short	0x010a
        /*093a*/ 	.byte	0xff
	.zero		1


	//   ....[131]....
        /*093c*/ 	.word	0x00009220
        /*0940*/ 	.word	0x00000000
        /*0944*/ 	.word	0x000000e0
        /*0948*/ 	.short	0x010a
        /*094a*/ 	.byte	0xff
	.zero		1


	//   ....[132]....
        /*094c*/ 	.word	0x00009270
        /*0950*/ 	.word	0x00000000
        /*0954*/ 	.word	0x000000d0
        /*0958*/ 	.short	0x010a
        /*095a*/ 	.byte	0xff
	.zero		1


	//   ....[133]....
        /*095c*/ 	.word	0x000092d0
        /*0960*/ 	.word	0x00000003
        /*0964*/ 	.word	0x00000110
        /*0968*/ 	.short	0x010a
        /*096a*/ 	.byte	0xff
	.zero		1


	//   ....[134]....
        /*096c*/ 	.word	0x00009330
        /*0970*/ 	.word	0x00000000
        /*0974*/ 	.word	0x00000000
        /*0978*/ 	.short	0x010a
        /*097a*/ 	.byte	0xff
	.zero		1


	//   ....[135]....
        /*097c*/ 	.word	0x00009390
        /*0980*/ 	.word	0x00000000
        /*0984*/ 	.word	0x00000000
        /*0988*/ 	.short	0x010a
        /*098a*/ 	.byte	0xff
	.zero		1


	//   ....[136]....
        /*098c*/ 	.word	0x000093f0
        /*0990*/ 	.word	0x00000000
        /*0994*/ 	.word	0x00000000
        /*0998*/ 	.short	0x010a
        /*099a*/ 	.byte	0xff
	.zero		1


	//   ....[137]....
        /*099c*/ 	.word	0x00009450
        /*09a0*/ 	.word	0x00000000
        /*09a4*/ 	.word	0x00000000
        /*09a8*/ 	.short	0x010a
        /*09aa*/ 	.byte	0xff
	.zero		1


	//   ....[138]....
        /*09ac*/ 	.word	0x000094b0
        /*09b0*/ 	.word	0x00000000
        /*09b4*/ 	.word	0x00000000
        /*09b8*/ 	.short	0x010a
        /*09ba*/ 	.byte	0xff
	.zero		1


	//   ....[139]....
        /*09bc*/ 	.word	0x00009500
        /*09c0*/ 	.word	0x0000000c
        /*09c4*/ 	.word	0x000000d0
        /*09c8*/ 	.short	0x010a
        /*09ca*/ 	.byte	0xff
	.zero		1


	//   ....[140]....
        /*09cc*/ 	.word	0x00009560
        /*09d0*/ 	.word	0x00000000
        /*09d4*/ 	.word	0x000000c8
        /*09d8*/ 	.short	0x010a
        /*09da*/ 	.byte	0xff
	.zero		1


	//   ....[141]....
        /*09dc*/ 	.word	0x000095c0
        /*09e0*/ 	.word	0x00000000
        /*09e4*/ 	.word	0x000000a0
        /*09e8*/ 	.short	0x010a
        /*09ea*/ 	.byte	0xff
	.zero		1


	//   ....[142]....
        /*09ec*/ 	.word	0x00009620
        /*09f0*/ 	.word	0x00000000
        /*09f4*/ 	.word	0x000000a8
        /*09f8*/ 	.short	0x010a
        /*09fa*/ 	.byte	0xff
	.zero		1


	//   ....[143]....
        /*09fc*/ 	.word	0x00009680
        /*0a00*/ 	.word	0x00000000
        /*0a04*/ 	.word	0x000000b0
        /*0a08*/ 	.short	0x010a
        /*0a0a*/ 	.byte	0xff
	.zero		1


	//   ....[144]....
        /*0a0c*/ 	.word	0x000096e0
        /*0a10*/ 	.word	0x00000000
        /*0a14*/ 	.word	0x000000b8
        /*0a18*/ 	.short	0x010a
        /*0a1a*/ 	.byte	0xff
	.zero		1


	//   ....[145]....
        /*0a1c*/ 	.word	0x00009740
        /*0a20*/ 	.word	0x00000000
        /*0a24*/ 	.word	0x000000a0
        /*0a28*/ 	.short	0x010a
        /*0a2a*/ 	.byte	0xff
	.zero		1


	//   ....[146]....
        /*0a2c*/ 	.word	0x000097a0
        /*0a30*/ 	.word	0x00000000
        /*0a34*/ 	.word	0x000000a8
        /*0a38*/ 	.short	0x010a
        /*0a3a*/ 	.byte	0xff
	.zero		1


	//   ....[147]....
        /*0a3c*/ 	.word	0x00009800
        /*0a40*/ 	.word	0x00000000
        /*0a44*/ 	.word	0x000000b0
        /*0a48*/ 	.short	0x010a
        /*0a4a*/ 	.byte	0xff
	.zero		1


	//   ....[148]....
        /*0a4c*/ 	.word	0x00009850
        /*0a50*/ 	.word	0x00000003
        /*0a54*/ 	.word	0x000000d0
        /*0a58*/ 	.short	0x010a
        /*0a5a*/ 	.byte	0xff
	.zero		1


	//   ....[149]....
        /*0a5c*/ 	.word	0x000098b0
        /*0a60*/ 	.word	0x00000000
        /*0a64*/ 	.word	0x00000080
        /*0a68*/ 	.short	0x010a
        /*0a6a*/ 	.byte	0xff
	.zero		1


	//   ....[150]....
        /*0a6c*/ 	.word	0x00009900
        /*0a70*/ 	.word	0x00000050
        /*0a74*/ 	.word	0x000000f0
        /*0a78*/ 	.short	0x010a
        /*0a7a*/ 	.byte	0xff
	.zero		1


	//   ....[151]....
        /*0a7c*/ 	.word	0x00009950
        /*0a80*/ 	.word	0x00000003
        /*0a84*/ 	.word	0x00000080
        /*0a88*/ 	.short	0x010a
        /*0a8a*/ 	.byte	0xff
	.zero		1


	//   ....[152]....
        /*0a8c*/ 	.word	0x000099a0
        /*0a90*/ 	.word	0x00000059
        /*0a94*/ 	.word	0x00000080
        /*0a98*/ 	.short	0x010a
        /*0a9a*/ 	.byte	0xff
	.zero		1


	//   ....[153]....
        /*0a9c*/ 	.word	0x000099f0
        /*0aa0*/ 	.word	0x0000005c
        /*0aa4*/ 	.word	0x00000080
        /*0aa8*/ 	.short	0x010a
        /*0aaa*/ 	.byte	0xff
	.zero		1


	//----- nvinfo : EIATTR_NUM_MBARRIERS
	.align		4
.L_47:
        /*0aac*/ 	.byte	0x03, 0x38
        /*0aae*/ 	.short	0x002a


	//----- nvinfo : EIATTR_EXIT_INSTR_OFFSETS
	.align		4
        /*0ab0*/ 	.byte	0x04, 0x1c
        /*0ab2*/ 	.short	(.L_49 - .L_48)


	//   ....[0]....
.L_48:
        /*0ab4*/ 	.word	0x00002c60


	//   ....[1]....
        /*0ab8*/ 	.word	0x00003170


	//   ....[2]....
        /*0abc*/ 	.word	0x000031d0


	//   ....[3]....
        /*0ac0*/ 	.word	0x00004150


	//   ....[4]....
        /*0ac4*/ 	.word	0x000052d0


	//   ....[5]....
        /*0ac8*/ 	.word	0x00005310


	//   ....[6]....
        /*0acc*/ 	.word	0x00008bd0


	//   ....[7]....
        /*0ad0*/ 	.word	0x00008c50


	//   ....[8]....
        /*0ad4*/ 	.word	0x00008c80


	//   ....[9]....
        /*0ad8*/ 	.word	0x00008d00


	//----- nvinfo : EIATTR_MAX_THREADS
	.align		4
.L_49:
        /*0adc*/ 	.byte	0x04, 0x05
        /*0ade*/ 	.short	(.L_51 - .L_50)
.L_50:
        /*0ae0*/ 	.word	0x00000100
        /*0ae4*/ 	.word	0x00000001
        /*0ae8*/ 	.word	0x00000001


	//----- nvinfo : EIATTR_CRS_STACK_SIZE
	.align		4
.L_51:
        /*0aec*/ 	.byte	0x04, 0x1e
        /*0aee*/ 	.short	(.L_53 - .L_52)
.L_52:
        /*0af0*/ 	.word	0x00000000


	//----- nvinfo : EIATTR_CBANK_PARAM_SIZE
	.align		4
.L_53:
        /*0af4*/ 	.byte	0x03, 0x19
        /*0af6*/ 	.short	0x0800


	//----- nvinfo : EIATTR_PARAM_CBANK
	.align		4
        /*0af8*/ 	.byte	0x04, 0x0a
        /*0afa*/ 	.short	(.L_55 - .L_54)
	.align		4
.L_54:
        /*0afc*/ 	.word	index@(.nv.constant0._ZN7cutlass13device_kernelINS_4gemm6kernel13GemmUniversalIN4cute5tupleIJiiiiEEENS1_10collective13CollectiveMmaINS1_35MainloopSm100TmaUmmaWarpSpecializedILi8ELi2ELi4ENS5_IJNS4_1CILi1EEENSA_ILi2EEESB_EEEEENS5_IJNSA_ILi64EEENSA_ILi128EEENSA_ILi32EEEEEENS_10tfloat32_tENS5_IJlSB_lEEESJ_SK_NS4_8TiledMMAINS4_8MMA_AtomIJNS4_17SM100_MMA_TF32_SSISJ_SJ_fLi64ELi128ELNS4_4UMMA5MajorE0ELSP_0ELNSO_7ScaleInE0ELSQ_0EEEEEENS4_6LayoutINS5_IJSB_SB_SB_EEENS5_IJNSA_ILi0EEESV_SV_EEEEENS5_IJNS4_10UnderscoreESY_SY_EEEEENS4_23SM90_TMA_LOAD_MULTICASTENS4_14ComposedLayoutINS4_7SwizzleILi3ELi4ELi3EEENS4_18smem_ptr_flag_bitsILi32EEENST_INS5_IJNSA_ILi8EEESH_EEENS5_IJSH_SB_EEEEEEEvNS4_8identityENS4_13SM90_TMA_LOADES1B_vS1C_EENS_8epilogue10collective18CollectiveEpilogueINS1F_23Sm100TmaWarpSpecializedILi4ELi2ELi16ELb1ELb0EEEJSI_NS5_IJNST_ISF_SB_EENST_ISH_SB_EEEEESJ_SK_SJ_SK_NS1F_6fusion15FusionCallbacksIS1J_NS1N_17LinearCombinationISJ_fSJ_fLNS_15FloatRoundStyleE2EEESI_S1M_JEEENS4_5SM1004TMEM4LOAD26SM100_TMEM_LOAD_16dp128b8xES1D_S1B_NS4_17SM75_U32x4_LDSM_NENS4_14SM90_TMA_STOREES1B_NS4_17SM90_U32x4_STSM_NENS4_39AutoVectorizingCopyWithAssumedAlignmentILi128EEEEEEvvEEEEvNT_6ParamsE)
        /*0b00*/ 	.short	0x0380
        /*0b02*/ 	.short	0x0800


	//----- nvinfo : EIATTR_SW_WAR
	.align		4
.L_55:
        /*0b04*/ 	.byte	0x04, 0x36
        /*0b06*/ 	.short	(.L_57 - .L_56)
.L_56:
        /*0b08*/ 	.word	0x00000008
.L_57:


//--------------------- .nv.callgraph             --------------------------
	.section	.nv.callgraph,"",@"SHT_CUDA_CALLGRAPH"
	.align	4
	.sectionentsize	8
	.align		4
        /*0000*/ 	.word	0x00000000
	.align		4
        /*0004*/ 	.word	0xffffffff
	.align		4
        /*0008*/ 	.word	index@(_ZN7cutlass13device_kernelINS_4gemm6kernel13GemmUniversalIN4cute5tupleIJiiiiEEENS1_10collective13CollectiveMmaINS1_35MainloopSm100TmaUmmaWarpSpecializedILi8ELi2ELi4ENS5_IJNS4_1CILi1EEENSA_ILi2EEESB_EEEEENS5_IJNSA_ILi64EEENSA_ILi128EEENSA_ILi32EEEEEENS_10tfloat32_tENS5_IJlSB_lEEESJ_SK_NS4_8TiledMMAINS4_8MMA_AtomIJNS4_17SM100_MMA_TF32_SSISJ_SJ_fLi64ELi128ELNS4_4UMMA5MajorE0ELSP_0ELNSO_7ScaleInE0ELSQ_0EEEEEENS4_6LayoutINS5_IJSB_SB_SB_EEENS5_IJNSA_ILi0EEESV_SV_EEEEENS5_IJNS4_10UnderscoreESY_SY_EEEEENS4_23SM90_TMA_LOAD_MULTICASTENS4_14ComposedLayoutINS4_7SwizzleILi3ELi4ELi3EEENS4_18smem_ptr_flag_bitsILi32EEENST_INS5_IJNSA_ILi8EEESH_EEENS5_IJSH_SB_EEEEEEEvNS4_8identityENS4_13SM90_TMA_LOADES1B_vS1C_EENS_8epilogue10collective18CollectiveEpilogueINS1F_23Sm100TmaWarpSpecializedILi4ELi2ELi16ELb1ELb0EEEJSI_NS5_IJNST_ISF_SB_EENST_ISH_SB_EEEEESJ_SK_SJ_SK_NS1F_6fusion15FusionCallbacksIS1J_NS1N_17LinearCombinationISJ_fSJ_fLNS_15FloatRoundStyleE2EEESI_S1M_JEEENS4_5SM1004TMEM4LOAD26SM100_TMEM_LOAD_16dp128b8xES1D_S1B_NS4_17SM75_U32x4_LDSM_NENS4_14SM90_TMA_STOREES1B_NS4_17SM90_U32x4_STSM_NENS4_39AutoVectorizingCopyWithAssumedAlignmentILi128EEEEEEvvEEEEvNT_6ParamsE)
	.align		4
        /*000c*/ 	.word	index@(__assertfail)
	.align		4
        /*0010*/ 	.word	0x00000000
	.align		4
        /*0014*/ 	.word	0xfffffffe
	.align		4
        /*0018*/ 	.word	0x00000000
	.align		4
        /*001c*/ 	.word	0xfffffffd
	.align		4
        /*0020*/ 	.word	0x00000000
	.align		4
        /*0024*/ 	.word	0xfffffffc


//--------------------- .nv.constant4             --------------------------
	.section	.nv.constant4,"a",@progbits
	.align	8
	.align		8
.nv.constant4:
        /*0000*/ 	.dword	__assertfail
	.align		8
        /*0008*/ 	.dword	__unnamed_1
	.align		8
        /*0010*/ 	.dword	__unnamed_2
	.align		8
        /*0018*/ 	.dword	_ZN39_INTERNAL_5f196015_4_k_cu_261e34b3_98744cuda3std3__45__cpo5beginE
	.align		8
        /*0020*/ 	.dword	_ZN39_INTERNAL_5f196015_4_k_cu_261e34b3_98744cuda3std3__45__cpo3endE
	.align		8
        /*0028*/ 	.dword	_ZN39_INTERNAL_5f196015_4_k_cu_261e34b3_98744cuda3std3__45__cpo6cbeginE
	.align		8
        /*0030*/ 	.dword	_ZN39_INTERNAL_5f196015_4_k_cu_261e34b3_98744cuda3std3__45__cpo4cendE
	.align		8
        /*0038*/ 	.dword	_ZN39_INTERNAL_5f196015_4_k_cu_261e34b3_98744cuda3std3__441_GLOBAL__N__5f196015_4_k_cu_261e34b3_98746ignoreE
	.align		8
        /*0040*/ 	.dword	_ZN39_INTERNAL_5f196015_4_k_cu_261e34b3_98744cuda3std3__419piecewise_constructE
	.align		8
        /*0048*/ 	.dword	_ZN39_INTERNAL_5f196015_4_k_cu_261e34b3_98744cuda3std3__48in_placeE
	.align		8
        /*0050*/ 	.dword	_ZN39_INTERNAL_5f196015_4_k_cu_261e34b3_98744cuda3std6ranges3__45__cpo4swapE
	.align		8
        /*0058*/ 	.dword	_ZN39_INTERNAL_5f196015_4_k_cu_261e34b3_98744cuda3std6ranges3__45__cpo9iter_moveE
	.align		8
        /*0060*/ 	.dword	_ZN39_INTERNAL_5f196015_4_k_cu_261e34b3_98744cute7productE
	.align		8
        /*0068*/ 	.dword	_ZN39_INTERNAL_5f196015_4_k_cu_261e34b3_98744cute1_E
	.align		8
        /*0070*/ 	.dword	$str$25
	.align		8
        /*0078*/ 	.dword	$str$26
	.align		8
        /*0080*/ 	.dword	$str$27
	.align		8
        /*0088*/ 	.dword	$str$28


//--------------------- .text._ZN7cutlass13device_kernelINS_4gemm6kernel13GemmUniversalIN4cute5tupleIJiiiiEEENS1_10collective13CollectiveMmaINS1_35MainloopSm100TmaUmmaWarpSpecializedILi8ELi2ELi4ENS5_IJNS4_1CILi1EEENSA_ILi2EEESB_EEEEENS5_IJNSA_ILi64EEENSA_ILi128EEENSA_ILi32EEEEEENS_10tfloat32_tENS5_IJlSB_lEEESJ_SK_NS4_8TiledMMAINS4_8MMA_AtomIJNS4_17SM100_MMA_TF32_SSISJ_SJ_fLi64ELi128ELNS4_4UMMA5MajorE0ELSP_0ELNSO_7ScaleInE0ELSQ_0EEEEEENS4_6LayoutINS5_IJSB_SB_SB_EEENS5_IJNSA_ILi0EEESV_SV_EEEEENS5_IJNS4_10UnderscoreESY_SY_EEEEENS4_23SM90_TMA_LOAD_MULTICASTENS4_14ComposedLayoutINS4_7SwizzleILi3ELi4ELi3EEENS4_18smem_ptr_flag_bitsILi32EEENST_INS5_IJNSA_ILi8EEESH_EEENS5_IJSH_SB_EEEEEEEvNS4_8identityENS4_13SM90_TMA_LOADES1B_vS1C_EENS_8epilogue10collective18CollectiveEpilogueINS1F_23Sm100TmaWarpSpecializedILi4ELi2ELi16ELb1ELb0EEEJSI_NS5_IJNST_ISF_SB_EENST_ISH_SB_EEEEESJ_SK_SJ_SK_NS1F_6fusion15FusionCallbacksIS1J_NS1N_17LinearCombinationISJ_fSJ_fLNS_15FloatRoundStyleE2EEESI_S1M_JEEENS4_5SM1004TMEM4LOAD26SM100_TMEM_LOAD_16dp128b8xES1D_S1B_NS4_17SM75_U32x4_LDSM_NENS4_14SM90_TMA_STOREES1B_NS4_17SM90_U32x4_STSM_NENS4_39AutoVectorizingCopyWithAssumedAlignmentILi128EEEEEEvvEEEEvNT_6ParamsE --------------------------
	.section	.text._ZN7cutlass13device_kernelINS_4gemm6kernel13GemmUniversalIN4cute5tupleIJiiiiEEENS1_10collective13CollectiveMmaINS1_35MainloopSm100TmaUmmaWarpSpecializedILi8ELi2ELi4ENS5_IJNS4_1CILi1EEENSA_ILi2EEESB_EEEEENS5_IJNSA_ILi64EEENSA_ILi128EEENSA_ILi32EEEEEENS_10tfloat32_tENS5_IJlSB_lEEESJ_SK_NS4_8TiledMMAINS4_8MMA_AtomIJNS4_17SM100_MMA_TF32_SSISJ_SJ_fLi64ELi128ELNS4_4UMMA5MajorE0ELSP_0ELNSO_7ScaleInE0ELSQ_0EEEEEENS4_6LayoutINS5_IJSB_SB_SB_EEENS5_IJNSA_ILi0EEESV_SV_EEEEENS5_IJNS4_10UnderscoreESY_SY_EEEEENS4_23SM90_TMA_LOAD_MULTICASTENS4_14ComposedLayoutINS4_7SwizzleILi3ELi4ELi3EEENS4_18smem_ptr_flag_bitsILi32EEENST_INS5_IJNSA_ILi8EEESH_EEENS5_IJSH_SB_EEEEEEEvNS4_8identityENS4_13SM90_TMA_LOADES1B_vS1C_EENS_8epilogue10collective18CollectiveEpilogueINS1F_23Sm100TmaWarpSpecializedILi4ELi2ELi16ELb1ELb0EEEJSI_NS5_IJNST_ISF_SB_EENST_ISH_SB_EEEEESJ_SK_SJ_SK_NS1F_6fusion15FusionCallbacksIS1J_NS1N_17LinearCombinationISJ_fSJ_fLNS_15FloatRoundStyleE2EEESI_S1M_JEEENS4_5SM1004TMEM4LOAD26SM100_TMEM_LOAD_16dp128b8xES1D_S1B_NS4_17SM75_U32x4_LDSM_NENS4_14SM90_TMA_STOREES1B_NS4_17SM90_U32x4_STSM_NENS4_39AutoVectorizingCopyWithAssumedAlignmentILi128EEEEEEvvEEEEvNT_6ParamsE,"ax",@progbits
	.align	128
.text._ZN7cutlass13device_kernelINS_4gemm6kernel13GemmUniversalIN4cute5tupleIJiiiiEEENS1_10collective13CollectiveMmaINS1_35MainloopSm100TmaUmmaWarpSpecializedILi8ELi2ELi4ENS5_IJNS4_1CILi1EEENSA_ILi2EEESB_EEEEENS5_IJNSA_ILi64EEENSA_ILi128EEENSA_ILi32EEEEEENS_10tfloat32_tENS5_IJlSB_lEEESJ_SK_NS4_8TiledMMAINS4_8MMA_AtomIJNS4_17SM100_MMA_TF32_SSISJ_SJ_fLi64ELi128ELNS4_4UMMA5MajorE0ELSP_0ELNSO_7ScaleInE0ELSQ_0EEEEEENS4_6LayoutINS5_IJSB_SB_SB_EEENS5_IJNSA_ILi0EEESV_SV_EEEEENS5_IJNS4_10UnderscoreESY_SY_EEEEENS4_23SM90_TMA_LOAD_MULTICASTENS4_14ComposedLayoutINS4_7SwizzleILi3ELi4ELi3EEENS4_18smem_ptr_flag_bitsILi32EEENST_INS5_IJNSA_ILi8EEESH_EEENS5_IJSH_SB_EEEEEEEvNS4_8identityENS4_13SM90_TMA_LOADES1B_vS1C_EENS_8epilogue10collective18CollectiveEpilogueINS1F_23Sm100TmaWarpSpecializedILi4ELi2ELi16ELb1ELb0EEEJSI_NS5_IJNST_ISF_SB_EENST_ISH_SB_EEEEESJ_SK_SJ_SK_NS1F_6fusion15FusionCallbacksIS1J_NS1N_17LinearCombinationISJ_fSJ_fLNS_15FloatRoundStyleE2EEESI_S1M_JEEENS4_5SM1004TMEM4LOAD26SM100_TMEM_LOAD_16dp128b8xES1D_S1B_NS4_17SM75_U32x4_LDSM_NENS4_14SM90_TMA_STOREES1B_NS4_17SM90_U32x4_STSM_NENS4_39AutoVectorizingCopyWithAssumedAlignmentILi128EEEEEEvvEEEEvNT_6ParamsE:
        .type           _ZN7cutlass13device_kernelINS_4gemm6kernel13GemmUniversalIN4cute5tupleIJiiiiEEENS1_10collective13CollectiveMmaINS1_35MainloopSm100TmaUmmaWarpSpecializedILi8ELi2ELi4ENS5_IJNS4_1CILi1EEENSA_ILi2EEESB_EEEEENS5_IJNSA_ILi64EEENSA_ILi128EEENSA_ILi32EEEEEENS_10tfloat32_tENS5_IJlSB_lEEESJ_SK_NS4_8TiledMMAINS4_8MMA_AtomIJNS4_17SM100_MMA_TF32_SSISJ_SJ_fLi64ELi128ELNS4_4UMMA5MajorE0ELSP_0ELNSO_7ScaleInE0ELSQ_0EEEEEENS4_6LayoutINS5_IJSB_SB_SB_EEENS5_IJNSA_ILi0EEESV_SV_EEEEENS5_IJNS4_10UnderscoreESY_SY_EEEEENS4_23SM90_TMA_LOAD_MULTICASTENS4_14ComposedLayoutINS4_7SwizzleILi3ELi4ELi3EEENS4_18smem_ptr_flag_bitsILi32EEENST_INS5_IJNSA_ILi8EEESH_EEENS5_IJSH_SB_EEEEEEEvNS4_8identityENS4_13SM90_TMA_LOADES1B_vS1C_EENS_8epilogue10collective18CollectiveEpilogueINS1F_23Sm100TmaWarpSpecializedILi4ELi2ELi16ELb1ELb0EEEJSI_NS5_IJNST_ISF_SB_EENST_ISH_SB_EEEEESJ_SK_SJ_SK_NS1F_6fusion15FusionCallbacksIS1J_NS1N_17LinearCombinationISJ_fSJ_fLNS_15FloatRoundStyleE2EEESI_S1M_JEEENS4_5SM1004TMEM4LOAD26SM100_TMEM_LOAD_16dp128b8xES1D_S1B_NS4_17SM75_U32x4_LDSM_NENS4_14SM90_TMA_STOREES1B_NS4_17SM90_U32x4_STSM_NENS4_39AutoVectorizingCopyWithAssumedAlignmentILi128EEEEEEvvEEEEvNT_6ParamsE,@function
        .size           _ZN7cutlass13device_kernelINS_4gemm6kernel13GemmUniversalIN4cute5tupleIJiiiiEEENS1_10collective13CollectiveMmaINS1_35MainloopSm100TmaUmmaWarpSpecializedILi8ELi2ELi4ENS5_IJNS4_1CILi1EEENSA_ILi2EEESB_EEEEENS5_IJNSA_ILi64EEENSA_ILi128EEENSA_ILi32EEEEEENS_10tfloat32_tENS5_IJlSB_lEEESJ_SK_NS4_8TiledMMAINS4_8MMA_AtomIJNS4_17SM100_MMA_TF32_SSISJ_SJ_fLi64ELi128ELNS4_4UMMA5MajorE0ELSP_0ELNSO_7ScaleInE0ELSQ_0EEEEEENS4_6LayoutINS5_IJSB_SB_SB_EEENS5_IJNSA_ILi0EEESV_SV_EEEEENS5_IJNS4_10UnderscoreESY_SY_EEEEENS4_23SM90_TMA_LOAD_MULTICASTENS4_14ComposedLayoutINS4_7SwizzleILi3ELi4ELi3EEENS4_18smem_ptr_flag_bitsILi32EEENST_INS5_IJNSA_ILi8EEESH_EEENS5_IJSH_SB_EEEEEEEvNS4_8identityENS4_13SM90_TMA_LOADES1B_vS1C_EENS_8epilogue10collective18CollectiveEpilogueINS1F_23Sm100TmaWarpSpecializedILi4ELi2ELi16ELb1ELb0EEEJSI_NS5_IJNST_ISF_SB_EENST_ISH_SB_EEEEESJ_SK_SJ_SK_NS1F_6fusion15FusionCallbacksIS1J_NS1N_17LinearCombinationISJ_fSJ_fLNS_15FloatRoundStyleE2EEESI_S1M_JEEENS4_5SM1004TMEM4LOAD26SM100_TMEM_LOAD_16dp128b8xES1D_S1B_NS4_17SM75_U32x4_LDSM_NENS4_14SM90_TMA_STOREES1B_NS4_17SM90_U32x4_STSM_NENS4_39AutoVectorizingCopyWithAssumedAlignmentILi128EEEEEEvvEEEEvNT_6ParamsE,(.L_x_196 - _ZN7cutlass13device_kernelINS_4gemm6kernel13GemmUniversalIN4cute5tupleIJiiiiEEENS1_10collective13CollectiveMmaINS1_35MainloopSm100TmaUmmaWarpSpecializedILi8ELi2ELi4ENS5_IJNS4_1CILi1EEENSA_ILi2EEESB_EEEEENS5_IJNSA_ILi64EEENSA_ILi128EEENSA_ILi32EEEEEENS_10tfloat32_tENS5_IJlSB_lEEESJ_SK_NS4_8TiledMMAINS4_8MMA_AtomIJNS4_17SM100_MMA_TF32_SSISJ_SJ_fLi64ELi128ELNS4_4UMMA5MajorE0ELSP_0ELNSO_7ScaleInE0ELSQ_0EEEEEENS4_6LayoutINS5_IJSB_SB_SB_EEENS5_IJNSA_ILi0EEESV_SV_EEEEENS5_IJNS4_10UnderscoreESY_SY_EEEEENS4_23SM90_TMA_LOAD_MULTICASTENS4_14ComposedLayoutINS4_7SwizzleILi3ELi4ELi3EEENS4_18smem_ptr_flag_bitsILi32EEENST_INS5_IJNSA_ILi8EEESH_EEENS5_IJSH_SB_EEEEEEEvNS4_8identityENS4_13SM90_TMA_LOADES1B_vS1C_EENS_8epilogue10collective18CollectiveEpilogueINS1F_23Sm100TmaWarpSpecializedILi4ELi2ELi16ELb1ELb0EEEJSI_NS5_IJNST_ISF_SB_EENST_ISH_SB_EEEEESJ_SK_SJ_SK_NS1F_6fusion15FusionCallbacksIS1J_NS1N_17LinearCombinationISJ_fSJ_fLNS_15FloatRoundStyleE2EEESI_S1M_JEEENS4_5SM1004TMEM4LOAD26SM100_TMEM_LOAD_16dp128b8xES1D_S1B_NS4_17SM75_U32x4_LDSM_NENS4_14SM90_TMA_STOREES1B_NS4_17SM90_U32x4_STSM_NENS4_39AutoVectorizingCopyWithAssumedAlignmentILi128EEEEEEvvEEEEvNT_6ParamsE)
        .other          _ZN7cutlass13device_kernelINS_4gemm6kernel13GemmUniversalIN4cute5tupleIJiiiiEEENS1_10collective13CollectiveMmaINS1_35MainloopSm100TmaUmmaWarpSpecializedILi8ELi2ELi4ENS5_IJNS4_1CILi1EEENSA_ILi2EEESB_EEEEENS5_IJNSA_ILi64EEENSA_ILi128EEENSA_ILi32EEEEEENS_10tfloat32_tENS5_IJlSB_lEEESJ_SK_NS4_8TiledMMAINS4_8MMA_AtomIJNS4_17SM100_MMA_TF32_SSISJ_SJ_fLi64ELi128ELNS4_4UMMA5MajorE0ELSP_0ELNSO_7ScaleInE0ELSQ_0EEEEEENS4_6LayoutINS5_IJSB_SB_SB_EEENS5_IJNSA_ILi0EEESV_SV_EEEEENS5_IJNS4_10UnderscoreESY_SY_EEEEENS4_23SM90_TMA_LOAD_MULTICASTENS4_14ComposedLayoutINS4_7SwizzleILi3ELi4ELi3EEENS4_18smem_ptr_flag_bitsILi32EEENST_INS5_IJNSA_ILi8EEESH_EEENS5_IJSH_SB_EEEEEEEvNS4_8identityENS4_13SM90_TMA_LOADES1B_vS1C_EENS_8epilogue10collective18CollectiveEpilogueINS1F_23Sm100TmaWarpSpecializedILi4ELi2ELi16ELb1ELb0EEEJSI_NS5_IJNST_ISF_SB_EENST_ISH_SB_EEEEESJ_SK_SJ_SK_NS1F_6fusion15FusionCallbacksIS1J_NS1N_17LinearCombinationISJ_fSJ_fLNS_15FloatRoundStyleE2EEESI_S1M_JEEENS4_5SM1004TMEM4LOAD26SM100_TMEM_LOAD_16dp128b8xES1D_S1B_NS4_17SM75_U32x4_LDSM_NENS4_14SM90_TMA_STOREES1B_NS4_17SM90_U32x4_STSM_NENS4_39AutoVectorizingCopyWithAssumedAlignmentILi128EEEEEEvvEEEEvNT_6ParamsE,@"STO_CUDA_ENTRY STV_DEFAULT"
_ZN7cutlass13device_kernelINS_4gemm6kernel13GemmUniversalIN4cute5tupleIJiiiiEEENS1_10collective13CollectiveMmaINS1_35MainloopSm100TmaUmmaWarpSpecializedILi8ELi2ELi4ENS5_IJNS4_1CILi1EEENSA_ILi2EEESB_EEEEENS5_IJNSA_ILi64EEENSA_ILi128EEENSA_ILi32EEEEEENS_10tfloat32_tENS5_IJlSB_lEEESJ_SK_NS4_8TiledMMAINS4_8MMA_AtomIJNS4_17SM100_MMA_TF32_SSISJ_SJ_fLi64ELi128ELNS4_4UMMA5MajorE0ELSP_0ELNSO_7ScaleInE0ELSQ_0EEEEEENS4_6LayoutINS5_IJSB_SB_SB_EEENS5_IJNSA_ILi0EEESV_SV_EEEEENS5_IJNS4_10UnderscoreESY_SY_EEEEENS4_23SM90_TMA_LOAD_MULTICASTENS4_14ComposedLayoutINS4_7SwizzleILi3ELi4ELi3EEENS4_18smem_ptr_flag_bitsILi32EEENST_INS5_IJNSA_ILi8EEESH_EEENS5_IJSH_SB_EEEEEEEvNS4_8identityENS4_13SM90_TMA_LOADES1B_vS1C_EENS_8epilogue10collective18CollectiveEpilogueINS1F_23Sm100TmaWarpSpecializedILi4ELi2ELi16ELb1ELb0EEEJSI_NS5_IJNST_ISF_SB_EENST_ISH_SB_EEEEESJ_SK_SJ_SK_NS1F_6fusion15FusionCallbacksIS1J_NS1N_17LinearCombinationISJ_fSJ_fLNS_15FloatRoundStyleE2EEESI_S1M_JEEENS4_5SM1004TMEM4LOAD26SM100_TMEM_LOAD_16dp128b8xES1D_S1B_NS4_17SM75_U32x4_LDSM_NENS4_14SM90_TMA_STOREES1B_NS4_17SM90_U32x4_STSM_NENS4_39AutoVectorizingCopyWithAssumedAlignmentILi128EEEEEEvvEEEEvNT_6ParamsE:
[----:B------:R-:W1:Y:S01]  /*0000*/  LDC R1, c[0x0][0x37c] ;  /* 0x0000df00ff017b82 */ /* 0x000e620000000800 */
[----:B------:R-:W2:Y:S01]  /*0010*/  S2R R76, SR_TID.X ;  /* 0x00000000004c7919 */ /* 0x000ea20000002100 */
[----:B------:R-:W3:Y:S01]  /*0020*/  LDCU.64 UR8, c[0x0][0x890] ;  /* 0x00011200ff0877ac */ /* 0x000ee20008000a00 */
[----:B------:R-:W-:Y:S02]  /*0030*/  PRMT R63, RZ, 0x7610, R63 ;  /* 0x00007610ff3f7816 */ /* 0x000fe4000000003f */
[----:B------:R-:W-:Y:S01]  /*0040*/  ELECT P3, URZ, PT ;  /* 0x0000000000ff782f */ /* 0x000fe20003860000 */
[----:B---3--:R-:W-:-:S04]  /*0050*/  UISETP.NE.U32.AND UP0, UPT, UR8, URZ, UPT ;  /* 0x000000ff0800728c */ /* 0x008fc8000bf05070 */
[----:B------:R-:W-:Y:S01]  /*0060*/  UISETP.NE.AND.EX UP0, UPT, UR9, URZ, UPT, UP0 ;  /* 0x000000ff0900728c */ /* 0x000fe2000bf05300 */
[----:B--2---:R-:W-:-:S05]  /*0070*/  SHF.R.U32.HI R64, RZ, 0x5, R76 ;  /* 0x00000005ff407819 */ /* 0x004fca000001164c */
[----:B------:R-:W2:Y:S02]  /*0080*/  SHFL.IDX PT, R0, R64, RZ, 0x1f ;  /* 0x00001fff40007589 */ /* 0x000ea400000e0000 */
[----:B--2---:R-:W-:Y:S01]  /*0090*/  R2UR UR17, R0 ;  /* 0x00000000001172ca */ /* 0x004fe200000e0000 */
[----:B-1----:R-:W-:-:S14]  /*00a0*/  BRA.U UP0, `(.L_x_0) ;  /* 0x0000000100307547 */ /* 0x002fdc000b800000 */
[----:B------:R-:W1:Y:S02]  /*00b0*/  LDCU.64 UR4, c[0x0][0x888] ;  /* 0x00011100ff0477ac */ /* 0x000e640008000a00 */
[----:B-1----:R-:W-:-:S04]  /*00c0*/  UISETP.NE.U32.AND UP0, UPT, UR4, URZ, UPT ;  /* 0x000000ff0400728c */ /* 0x002fc8000bf05070 */
[----:B------:R-:W-:-:S09]  /*00d0*/  UISETP.NE.AND.EX UP0, UPT, UR5, URZ, UPT, UP0 ;  /* 0x000000ff0500728c */ /* 0x000fd2000bf05300 */
[----:B------:R-:W-:Y:S05]  /*00e0*/  BRA.U !UP0, `(.L_x_1) ;  /* 0x0000000108147547 */ /* 0x000fea000b800000 */
[----:B------:R-:W1:Y:S01]  /*00f0*/  LDC.64 R2, c[0x0][0x888] ;  /* 0x00022200ff027b82 */ /* 0x000e620000000a00 */
[----:B------:R-:W1:Y:S02]  /*0100*/  LDCU.64 UR4, c[0x0][0x358] ;  /* 0x00006b00ff0477ac */ /* 0x000e640008000a00 */
[----:B-1----:R1:W5:Y:S01]  /*0110*/  LDG.E R27, desc[UR4][R2.64] ;  /* 0x00000004021b7981 */ /* 0x002362000c1e1900 */
[----:B------:R-:W-:Y:S01]  /*0120*/  HFMA2 R63, -RZ, RZ, 0, 5.9604644775390625e-08 ;  /* 0x00000001ff3f7431 */ /* 0x000fe200000001ff */
[----:B------:R-:W-:Y:S05]  /*0130*/  BRA `(.L_x_0) ;  /* 0x00000000000c7947 */ /* 0x000fea0003800000 */
.L_x_1:
[----:B------:R-:W1:Y:S01]  /*0140*/  LDCU UR4, c[0x0][0x880] ;  /* 0x00011000ff0477ac */ /* 0x000e620008000800 */
[----:B------:R-:W-:Y:S01]  /*0150*/  HFMA2 R63, -RZ, RZ, 0, 5.9604644775390625e-08 ;  /* 0x00000001ff3f7431 */ /* 0x000fe200000001ff */
[----:B-1----:R-:W-:-:S07]  /*0160*/  MOV R27, UR4 ;  /* 0x00000004001b7c02 */ /* 0x002fce0008000f00 */
.L_x_0:
[----:B------:R-:W2:Y:S02]  /*0170*/  LDCU.64 UR4, c[0x0][0x8b0] ;  /* 0x00011600ff0477ac */ /* 0x000ea40008000a00 */
[----:B--2---:R-:W-:-:S04]  /*0180*/  UISETP.NE.U32.AND UP0, UPT, UR4, URZ, UPT ;  /* 0x000000ff0400728c */ /* 0x004fc8000bf05070 */
[----:B------:R-:W-:-:S09]  /*0190*/  UISETP.NE.AND.EX UP0, UPT, UR5, URZ, UPT, UP0 ;  /* 0x000000ff0500728c */ /* 0x000fd2000bf05300 */
[----:B------:R-:W-:Y:S05]  /*01a0*/  BRA.U UP0, `(.L_x_2) ;  /* 0x0000000100287547 */ /* 0x000fea000b800000 */
[----:B------:R-:W2:Y:S02]  /*01b0*/  LDCU.64 UR4, c[0x0][0x8a8] ;  /* 0x00011500ff0477ac */ /* 0x000ea40008000a00 */
[----:B--2---:R-:W-:-:S04]  /*01c0*/  UISETP.NE.U32.AND UP0, UPT, UR4, URZ, UPT ;  /* 0x000000ff0400728c */ /* 0x004fc8000bf05070 */
[----:B------:R-:W-:-:S09]  /*01d0*/  UISETP.NE.AND.EX UP0, UPT, UR5, URZ, UPT, UP0 ;  /* 0x000000ff0500728c */ /* 0x000fd2000bf05300 */
[----:B------:R-:W-:Y:S05]  /*01e0*/  BRA.U !UP0, `(.L_x_3) ;  /* 0x0000000108107547 */ /* 0x000fea000b800000 */
[----:B------:R-:W2:Y:S01]  /*01f0*/  LDC.64 R24, c[0x0][0x8a8] ;  /* 0x00022a00ff187b82 */ /* 0x000ea20000000a00 */
[----:B------:R-:W2:Y:S02]  /*0200*/  LDCU.64 UR4, c[0x0][0x358] ;  /* 0x00006b00ff0477ac */ /* 0x000ea40008000a00 */
[----:B--2---:R2:W5:Y:S01]  /*0210*/  LDG.E R24, desc[UR4][R24.64] ;  /* 0x0000000418187981 */ /* 0x004562000c1e1900 */
[----:B------:R-:W-:Y:S05]  /*0220*/  BRA `(.L_x_2) ;  /* 0x0000000000087947 */ /* 0x000fea0003800000 */
.L_x_3:
[----:B------:R-:W2:Y:S02]  /*0230*/  LDCU UR4, c[0x0][0x8a0] ;  /* 0x00011400ff0477ac */ /* 0x000ea40008000800 */
[----:B--2---:R-:W-:Y:S02]  /*0240*/  MOV R24, UR4 ;  /* 0x0000000400187c02 */ /* 0x004fe40008000f00 */
.L_x_2:
[----:B------:R-:W-:Y:S01]  /*0250*/  IMAD.U32 R0, RZ, RZ, UR17 ;  /* 0x00000011ff007e24 */ /* 0x000fe2000f8e00ff */
[----:B------:R-:W-:Y:S04]  /*0260*/  BSSY.RECONVERGENT B0, `(.L_x_4) ;  /* 0x000000c000007945 */ /* 0x000fe80003800200 */
[C---:B------:R-:W-:Y:S02]  /*0270*/  ISETP.NE.OR P1, PT, R0.reuse, 0x1, !P3 ;  /* 0x000000010000780c */ /* 0x040fe40005f25670 */
[----:B------:R-:W-:-:S11]  /*0280*/  ISETP.NE.OR P0, PT, R0, 0x3, !P3 ;  /* 0x000000030000780c */ /* 0x000fd60005f05670 */
[----:B------:R-:W-:Y:S05]  /*0290*/  @P1 BRA `(.L_x_5) ;  /* 0x0000000000201947 */ /* 0x000fea0003800000 */
[----:B------:R-:W3:Y:S02]  /*02a0*/  LDCU.64 UR4, c[0x0][0x348] ;  /* 0x00006900ff0477ac */ /* 0x000ee40008000a00 */
[----:B---3--:R-:W-:Y:S02]  /*02b0*/  UIADD3 UR6, UP1, UPT, UR4, 0x80, URZ ;  /* 0x0000008004067890 */ /* 0x008fe4000ff3e0ff */
[----:B------:R-:W-:Y:S02]  /*02c0*/  UIADD3 UR4, UP0, UPT, UR4, 0x180, URZ ;  /* 0x0000018004047890 */ /* 0x000fe4000ff1e0ff */
[----:B------:R-:W-:Y:S02]  /*02d0*/  UIADD3.X UR7, UPT, UPT, URZ, UR5, URZ, UP1, !UPT ;  /* 0x00000005ff077290 */ /* 0x000fe40008ffe4ff */
[----:B------:R-:W-:-:S07]  /*02e0*/  UIADD3.X UR5, UPT, UPT, URZ, UR5, URZ, UP0, !UPT ;  /* 0x00000005ff057290 */ /* 0x000fce00087fe4ff */
[----:B------:R3:W-:Y:S02]  /*02f0*/  UTMACCTL.PF [UR6] ;  /* 0x00000000060079b9 */ /* 0x0007e40008040000 */
[----:B------:R3:W-:Y:S02]  /*0300*/  UTMACCTL.PF [UR4] ;  /* 0x00000000040079b9 */ /* 0x0007e40008040000 */
[----:B---3--:R-:W-:Y:S01]  /*0310*/  NOP ;  /* 0x0000000000007918 */ /* 0x008fe20000000000 */
.L_x_5:
[----:B------:R-:W-:Y:S05]  /*0320*/  BSYNC.RECONVERGENT B0 ;  /* 0x0000000000007941 */ /* 0x000fea0003800200 */
.L_x_4:
[----:B------:R-:W-:Y:S04]  /*0330*/  BSSY.RECONVERGENT B0, `(.L_x_6) ;  /* 0x000000a000007945 */ /* 0x000fe80003800200 */
        /* <DEDUP_REMOVED lines=9> */
.L_x_7:
[----:B------:R-:W-:Y:S05]  /*03d0*/  BSYNC.RECONVERGENT B0 ;  /* 0x0000000000007941 */ /* 0x000fea0003800200 */
.L_x_6:
[----:B------:R-:W3:Y:S01]  /*03e0*/  LDCU.64 UR4, c[0x0][0x888] ;  /* 0x00011100ff0477ac */ /* 0x000ee20008000a00 */
[----:B------:R-:W-:Y:S02]  /*03f0*/  UISETP.EQ.U32.AND UP1, UPT, UR8, URZ, UPT ;  /* 0x000000ff0800728c */ /* 0x000fe4000bf22070 */
[----:B------:R-:W-:Y:S02]  /*0400*/  UPLOP3.LUT UP3, UPT, UPT, UPT, UPT, 0x80, 0x8 ;  /* 0x000000000008789c */ /* 0x000fe40003f6f070 */
[----:B---3--:R-:W-:-:S04]  /*0410*/  UISETP.NE.U32.AND UP0, UPT, UR4, URZ, UPT ;  /* 0x000000ff0400728c */ /* 0x008fc8000bf05070 */
[----:B------:R-:W-:-:S04]  /*0420*/  UISETP.NE.AND.EX UP0, UPT, UR5, URZ, UPT, UP0 ;  /* 0x000000ff0500728c */ /* 0x000fc8000bf05300 */
[----:B------:R-:W-:-:S04]  /*0430*/  UISETP.EQ.OR.EX UP2, UPT, UR9, URZ, !UP0, UP1 ;  /* 0x000000ff0900728c */ /* 0x000fc8000c742710 */
[----:B------:R-:W-:-:S06]  /*0440*/  UP2UR UR4, UPR, URZ, 0x4 ;  /* 0x00000004ff047883 */ /* 0x000fcc0008000000 */
[----:B------:R-:W-:Y:S01]  /*0450*/  MOV R67, UR4 ;  /* 0x0000000400437c02 */ /* 0x000fe20008000f00 */
[----:B------:R-:W-:Y:S06]  /*0460*/  BRA.U !UP2, `(.L_x_8) ;  /* 0x000000010a207547 */ /* 0x000fec000b800000 */
[----:B------:R-:W-:Y:S01]  /*0470*/  UISETP.NE.U32.AND UP1, UPT, UR8, URZ, UPT ;  /* 0x000000ff0800728c */ /* 0x000fe2000bf25070 */
[----:B-----5:R-:W-:Y:S01]  /*0480*/  FSETP.NEU.AND P0, PT, R27, RZ, PT ;  /* 0x000000ff1b00720b */ /* 0x020fe20003f0d000 */
[----:B------:R-:W-:Y:S02]  /*0490*/  USEL UR4, URZ, 0xffffffff, UP0 ;  /* 0xffffffffff047887 */ /* 0x000fe40008000000 */
[----:B------:R-:W-:-:S10]  /*04a0*/  UISETP.NE.AND.EX UP1, UPT, UR9, URZ, UPT, UP1 ;  /* 0x000000ff0900728c */ /* 0x000fd4000bf25310 */
[----:B------:R-:W-:Y:S01]  /*04b0*/  VOTEU.ANY UP0, P0 ;  /* 0x0000000000ff7886 */ /* 0x000fe20000000100 */
[----:B------:R-:W-:-:S04]  /*04c0*/  @!UP1 USEL UR4, URZ, 0xffffffff, UP0 ;  /* 0xffffffffff049887 */ /* 0x000fc80008000000 */
[----:B------:R-:W-:-:S04]  /*04d0*/  ULOP3.LUT UR4, UR4, 0x1, URZ, 0xc0, !UPT ;  /* 0x0000000104047892 */ /* 0x000fc8000f8ec0ff */
[----:B------:R-:W-:-:S11]  /*04e0*/  UISETP.NE.U32.AND UP3, UPT, UR4, 0x1, UPT ;  /* 0x000000010400788c */ /* 0x000fd6000bf65070 */
.L_x_8:
[----:B-1----:R-:W1:Y:S01]  /*04f0*/  SHFL.IDX PT, R2, R64, RZ, 0x1f ;  /* 0x00001fff40027589 */ /* 0x002e6200000e0000 */
[----:B------:R-:W-:-:S04]  /*0500*/  UISETP.NE.AND UP0, UPT, UR17, 0x2, UPT ;  /* 0x000000021100788c */ /* 0x000fc8000bf05270 */
[----:B------:R-:W-:Y:S01]  /*0510*/  USEL UR48, URZ, 0x1, UP0 ;  /* 0x00000001ff307887 */ /* 0x000fe20008000000 */
[----:B-1----:R-:W-:-:S13]  /*0520*/  ISETP.NE.AND P0, PT, R2, RZ, PT ;  /* 0x000000ff0200720c */ /* 0x002fda0003f05270 */
[----:B------:R-:W-:Y:S05]  /*0530*/  @P0 BRA `(.L_x_9) ;  /* 0x0000000000840947 */ /* 0x000fea0003800000 */
[----:B------:R-:W-:Y:S01]  /*0540*/  ELECT P0, URZ, PT ;  /* 0x0000000000ff782f */ /* 0x000fe20003800000 */
[----:B------:R-:W-:-:S12]  /*0550*/  BSSY.RECONVERGENT B0, `(.L_x_9) ;  /* 0x000001f000007945 */ /* 0x000fd80003800200 */
[----:B------:R-:W-:Y:S05]  /*0560*/  @!P0 BRA `(.L_x_10) ;  /* 0x0000000000748947 */ /* 0x000fea0003800000 */
[----:B------:R-:W1:Y:S01]  /*0570*/  S2UR UR4, SR_CgaCtaId ;  /* 0x00000000000479c3 */ /* 0x000e620000008800 */
[----:B------:R-:W-:Y:S01]  /*0580*/  UMOV UR5, 0x400 ;  /* 0x0000040000057882 */ /* 0x000fe20000000000 */
[----:B------:R-:W-:Y:S01]  /*0590*/  UMOV UR8, 0x1 ;  /* 0x0000000100087882 */ /* 0x000fe20000000000 */
[----:B------:R-:W-:Y:S01]  /*05a0*/  UMOV UR6, 0x2 ;  /* 0x0000000200067882 */ /* 0x000fe20000000000 */
[----:B------:R-:W-:-:S04]  /*05b0*/  UIADD3 UR8, UPT, UPT, -UR8, 0x100000, URZ ;  /* 0x0010000008087890 */ /* 0x000fc8000fffe1ff */
[----:B------:R-:W-:Y:S02]  /*05c0*/  USHF.L.U32 UR9, UR8, 0xb, URZ ;  /* 0x0000000b08097899 */ /* 0x000fe400080006ff */
[----:B------:R-:W-:Y:S02]  /*05d0*/  USHF.L.U32 UR8, UR8, 0x1, URZ ;  /* 0x0000000108087899 */ /* 0x000fe400080006ff */
[----:B------:R-:W-:-:S04]  /*05e0*/  UIADD3 UR6, UPT, UPT, -UR6, 0x100000, URZ ;  /* 0x0010000006067890 */ /* 0x000fc8000fffe1ff */
[----:B------:R-:W-:Y:S02]  /*05f0*/  USHF.L.U32 UR7, UR6, 0xb, URZ ;  /* 0x0000000b06077899 */ /* 0x000fe400080006ff */
[----:B------:R-:W-:Y:S02]  /*0600*/  USHF.L.U32 UR6, UR6, 0x1, URZ ;  /* 0x0000000106067899 */ /* 0x000fe400080006ff */
[----:B-1----:R-:W-:Y:S01]  /*0610*/  ULEA UR4, UR4, UR5, 0x18 ;  /* 0x0000000504047291 */ /* 0x002fe2000f8ec0ff */
[----:B------:R-:W1:Y:S11]  /*0620*/  FENCE.VIEW.ASYNC.S ;  /* 0x00000000000073c6 */ /* 0x000e760000000000 */
[----:B-1----:R1:W3:Y:S01]  /*0630*/  SYNCS.EXCH.64 URZ, [UR4], UR8 ;  /* 0x0000000804ff75b2 */ /* 0x0022e20008000100 */
[----:B------:R1:W4:Y:S01]  /*0640*/  SYNCS.EXCH.64 URZ, [UR4+0x40], UR6 ;  /* 0x0000400604ff75b2 */ /* 0x0003220008000100 */
[----:B------:R1:W1:Y:S01]  /*0650*/  SYNCS.EXCH.64 URZ, [UR4+0x8], UR8 ;  /* 0x0000080804ff75b2 */ /* 0x0002620008000100 */
        /* <DEDUP_REMOVED lines=13> */
[----:B------:R-:W-:Y:S01]  /*0730*/  NOP ;  /* 0x0000000000007918 */ /* 0x000fe20000000000 */
.L_x_10:
[----:B-1----:R-:W-:Y:S05]  /*0740*/  BSYNC.RECONVERGENT B0 ;  /* 0x0000000000007941 */ /* 0x002fea0003800200 */
.L_x_9:
[----:B------:R-:W1:Y:S01]  /*0750*/  SHFL.IDX PT, R2, R64, RZ, 0x1f ;  /* 0x00001fff40027589 */ /* 0x000e6200000e0000 */
[----:B------:R-:W-:Y:S01]  /*0760*/  NOP ;  /* 0x0000000000007918 */ /* 0x000fe20000000000 */
[----:B-1----:R-:W-:-:S13]  /*0770*/  ISETP.NE.AND P0, PT, R2, 0x1, PT ;  /* 0x000000010200780c */ /* 0x002fda0003f05270 */
[----:B------:R-:W-:Y:S05]  /*0780*/  @P0 BRA `(.L_x_11) ;  /* 0x0000000000580947 */ /* 0x000fea0003800000 */
        /* <DEDUP_REMOVED lines=9> */
[----:B------:R-:W-:Y:S01]  /*0820*/  USHF.L.U32 UR6, UR6, 0x1, URZ ;  /* 0x0000000106067899 */ /* 0x000fe200080006ff */
[----:B------:R-:W-:Y:S01]  /*0830*/  ELECT P0, URZ, PT ;  /* 0x0000000000ff782f */ /* 0x000fe20003800000 */
[----:B-1----:R-:W-:Y:S01]  /*0840*/  ULEA UR4, UR4, UR5, 0x18 ;  /* 0x0000000504047291 */ /* 0x002fe2000f8ec0ff */
[----:B------:R-:W1:Y:S11]  /*0850*/  FENCE.VIEW.ASYNC.S ;  /* 0x00000000000073c6 */ /* 0x000e760000000000 */
[----:B-1----:R1:W1:Y:S01]  /*0860*/  SYNCS.EXCH.64 URZ, [UR4+0x80], UR8 ;  /* 0x0000800804ff75b2 */ /* 0x0022620008000100 */
        /* <DEDUP_REMOVED lines=8> */
.L_x_11:
[----:B------:R-:W2:Y:S01]  /*08f0*/  SHFL.IDX PT, R2, R64, RZ, 0x1f ;  /* 0x00001fff40027589 */ /* 0x000ea200000e0000 */
[----:B------:R-:W-:Y:S01]  /*0900*/  NOP ;  /* 0x0000000000007918 */ /* 0x000fe20000000000 */
[----:B--2---:R-:W-:-:S13]  /*0910*/  ISETP.NE.AND P0, PT, R2, 0x3, PT ;  /* 0x000000030200780c */ /* 0x004fda0003f05270 */
[----:B------:R-:W-:Y:S05]  /*0920*/  @P0 BRA `(.L_x_12) ;  /* 0x0000000000300947 */ /* 0x000fea0003800000 */
[----:B-1----:R-:W1:Y:S01]  /*0930*/  S2UR UR6, SR_CgaCtaId ;  /* 0x00000000000679c3 */ /* 0x002e620000008800 */
[----:B------:R-:W-:Y:S01]  /*0940*/  UMOV UR4, 0x400 ;  /* 0x0000040000047882 */ /* 0x000fe20000000000 */
[----:B------:R-:W-:Y:S01]  /*0950*/  UMOV UR5, 0x20 ;  /* 0x0000002000057882 */ /* 0x000fe20000000000 */
[----:B------:R-:W-:Y:S01]  /*0960*/  ELECT P0, URZ, PT ;  /* 0x0000000000ff782f */ /* 0x000fe20003800000 */
[----:B-1----:R-:W-:Y:S02]  /*0970*/  ULEA UR6, UR6, UR4, 0x18 ;  /* 0x0000000406067291 */ /* 0x002fe4000f8ec0ff */
[----:B------:R-:W-:-:S04]  /*0980*/  UIADD3 UR4, UPT, UPT, -UR5, 0x100000, URZ ;  /* 0x0010000005047890 */ /* 0x000fc8000fffe1ff */
[----:B------:R-:W-:Y:S02]  /*0990*/  USHF.L.U32 UR5, UR4, 0xb, URZ ;  /* 0x0000000b04057899 */ /* 0x000fe400080006ff */
[----:B------:R-:W-:Y:S01]  /*09a0*/  USHF.L.U32 UR4, UR4, 0x1, URZ ;  /* 0x0000000104047899 */ /* 0x000fe200080006ff */
[----:B------:R-:W1:Y:S11]  /*09b0*/  FENCE.VIEW.ASYNC.S ;  /* 0x00000000000073c6 */ /* 0x000e760000000000 */
[----:B-1----:R2:W1:Y:S01]  /*09c0*/  SYNCS.EXCH.64 URZ, [UR6+0xc0], UR4 ;  /* 0x0000c00406ff75b2 */ /* 0x0024620008000100 */
[----:B------:R2:W1:Y:S02]  /*09d0*/  SYNCS.EXCH.64 URZ, [UR6+0xc8], UR4 ;  /* 0x0000c80406ff75b2 */ /* 0x0004640008000100 */
[----:B--2---:R-:W-:Y:S01]  /*09e0*/  NOP ;  /* 0x0000000000007918 */ /* 0x004fe20000000000 */
.L_x_12:
[----:B------:R-:W2:Y:S01]  /*09f0*/  SHFL.IDX PT, R2, R64, RZ, 0x1f ;  /* 0x00001fff40027589 */ /* 0x000ea200000e0000 */
[----:B------:R-:W-:Y:S01]  /*0a00*/  NOP ;  /* 0x0000000000007918 */ /* 0x000fe20000000000 */
[----:B--2---:R-:W-:-:S13]  /*0a10*/  ISETP.NE.AND P0, PT, R2, 0x4, PT ;  /* 0x000000040200780c */ /* 0x004fda0003f05270 */
[----:B------:R-:W-:Y:S05]  /*0a20*/  @P0 BRA `(.L_x_13) ;  /* 0x00000000004c0947 */ /* 0x000fea0003800000 */
[----:B-1----:R-:W1:Y:S01]  /*0a30*/  S2UR UR6, SR_CgaCtaId ;  /* 0x00000000000679c3 */ /* 0x002e620000008800 */
[----:B------:R-:W-:Y:S01]  /*0a40*/  UMOV UR4, 0x1e0 ;  /* 0x000001e000047882 */ /* 0x000fe20000000000 */
[----:B------:R-:W-:Y:S01]  /*0a50*/  UMOV UR5, 0x400 ;  /* 0x0000040000057882 */ /* 0x000fe20000000000 */
[----:B------:R-:W-:Y:S01]  /*0a60*/  USEL UR4, UR4, 0x1a0, UP3 ;  /* 0x000001a004047887 */ /* 0x000fe20009800000 */
[----:B------:R-:W-:Y:S01]  /*0a70*/  UMOV UR8, 0x1 ;  /* 0x0000000100087882 */ /* 0x000fe20000000000 */
[----:B------:R-:W-:Y:S01]  /*0a80*/  ELECT P0, URZ, PT ;  /* 0x0000000000ff782f */ /* 0x000fe20003800000 */
[----:B------:R-:W-:-:S04]  /*0a90*/  UIADD3 UR8, UPT, UPT, -UR8, 0x100000, URZ ;  /* 0x0010000008087890 */ /* 0x000fc8000fffe1ff */
[----:B------:R-:W-:Y:S02]  /*0aa0*/  USHF.L.U32 UR9, UR8, 0xb, URZ ;  /* 0x0000000b08097899 */ /* 0x000fe400080006ff */
[----:B------:R-:W-:Y:S02]  /*0ab0*/  USHF.L.U32 UR8, UR8, 0x1, URZ ;  /* 0x0000000108087899 */ /* 0x000fe400080006ff */
[----:B-1----:R-:W-:Y:S02]  /*0ac0*/  ULEA UR6, UR6, UR5, 0x18 ;  /* 0x0000000506067291 */ /* 0x002fe4000f8ec0ff */
[----:B------:R-:W-:-:S04]  /*0ad0*/  UIADD3 UR4, UPT, UPT, -UR4, 0x100000, URZ ;  /* 0x0010000004047890 */ /* 0x000fc8000fffe1ff */
[----:B------:R-:W-:Y:S02]  /*0ae0*/  USHF.L.U32 UR5, UR4, 0xb, URZ ;  /* 0x0000000b04057899 */ /* 0x000fe400080006ff */
[----:B------:R-:W-:Y:S01]  /*0af0*/  USHF.L.U32 UR4, UR4, 0x1, URZ ;  /* 0x0000000104047899 */ /* 0x000fe200080006ff */
[----:B------:R-:W1:Y:S03]  /*0b00*/  FENCE.VIEW.ASYNC.S ;  /* 0x00000000000073c6 */ /* 0x000e660000000000 */
[----:B-1----:R2:W1:Y:S08]  /*0b10*/  SYNCS.EXCH.64 URZ, [UR6+0xd0], UR8 ;  /* 0x0000d00806ff75b2 */ /* 0x0024700008000100 */
[----:B------:R2:W1:Y:S01]  /*0b20*/  SYNCS.EXCH.64 URZ, [UR6+0xe0], UR4 ;  /* 0x0000e00406ff75b2 */ /* 0x0004620008000100 */
[----:B------:R2:W1:Y:S01]  /*0b30*/  SYNCS.EXCH.64 URZ, [UR6+0xd8], UR8 ;  /* 0x0000d80806ff75b2 */ /* 0x0004620008000100 */
[----:B------:R2:W1:Y:S02]  /*0b40*/  SYNCS.EXCH.64 URZ, [UR6+0xe8], UR4 ;  /* 0x0000e80406ff75b2 */ /* 0x0004640008000100 */
[----:B--2---:R-:W-:Y:S01]  /*0b50*/  NOP ;  /* 0x0000000000007918 */ /* 0x004fe20000000000 */
.L_x_13:
[----:B------:R-:W2:Y:S01]  /*0b60*/  SHFL.IDX PT, R2, R64, RZ, 0x1f ;  /* 0x00001fff40027589 */ /* 0x000ea200000e0000 */
[----:B------:R-:W-:Y:S01]  /*0b70*/  NOP ;  /* 0x0000000000007918 */ /* 0x000fe20000000000 */
[----:B--2---:R-:W-:-:S13]  /*0b80*/  ISETP.NE.AND P0, PT, R2, 0x5, PT ;  /* 0x000000050200780c */ /* 0x004fda0003f05270 */
[----:B------:R-:W-:Y:S05]  /*0b90*/  @P0 BRA `(.L_x_14) ;  /* 0x0000000000580947 */ /* 0x000fea0003800000 */
[----:B-1----:R-:W1:Y:S01]  /*0ba0*/  S2UR UR4, SR_CgaCtaId ;  /* 0x00000000000479c3 */ /* 0x002e620000008800 */
        /* <DEDUP_REMOVED lines=19> */
[----:B------:R2:W1:Y:S02]  /*0ce0*/  SYNCS.EXCH.64 URZ, [UR4+0x128], UR6 ;  /* 0x0001280604ff75b2 */ /* 0x0004640008000100 */
[----:B--2---:R-:W-:Y:S01]  /*0cf0*/  NOP ;  /* 0x0000000000007918 */ /* 0x004fe20000000000 */
.L_x_14:
[----:B------:R-:W2:Y:S01]  /*0d00*/  SHFL.IDX PT, R2, R64, RZ, 0x1f ;  /* 0x00001fff40027589 */ /* 0x000ea200000e0000 */
[----:B------:R-:W-:Y:S01]  /*0d10*/  NOP ;  /* 0x0000000000007918 */ /* 0x000fe20000000000 */
[----:B--2---:R-:W-:-:S13]  /*0d20*/  ISETP.NE.AND P0, PT, R2, 0x3, PT ;  /* 0x000000030200780c */ /* 0x004fda0003f05270 */
[----:B------:R-:W-:Y:S05]  /*0d30*/  @P0 BRA `(.L_x_15) ;  /* 0x0000000000380947 */ /* 0x000fea0003800000 */
[----:B------:R-:W2:Y:S01]  /*0d40*/  S2UR UR5, SR_CgaCtaId ;  /* 0x00000000000579c3 */ /* 0x000ea20000008800 */
[----:B-1----:R-:W-:Y:S01]  /*0d50*/  UMOV UR4, 0x400 ;  /* 0x0000040000047882 */ /* 0x002fe20000000000 */
[----:B------:R-:W-:Y:S01]  /*0d60*/  UMOV UR6, 0x20 ;  /* 0x0000002000067882 */ /* 0x000fe20000000000 */
[----:B------:R-:W-:Y:S01]  /*0d70*/  ELECT P0, URZ, PT ;  /* 0x0000000000ff782f */ /* 0x000fe20003800000 */
[----:B------:R-:W-:-:S04]  /*0d80*/  UIADD3 UR6, UPT, UPT, -UR6, 0x100000, URZ ;  /* 0x0010000006067890 */ /* 0x000fc8000fffe1ff */
[----:B------:R-:W-:Y:S02]  /*0d90*/  USHF.L.U32 UR7, UR6, 0xb, URZ ;  /* 0x0000000b06077899 */ /* 0x000fe400080006ff */
[----:B------:R-:W-:Y:S02]  /*0da0*/  USHF.L.U32 UR6, UR6, 0x1, URZ ;  /* 0x0000000106067899 */ /* 0x000fe400080006ff */
[----:B--2---:R-:W-:Y:S01]  /*0db0*/  ULEA UR4, UR5, UR4, 0x18 ;  /* 0x0000000405047291 */ /* 0x004fe2000f8ec0ff */
[----:B------:R-:W1:Y:S11]  /*0dc0*/  FENCE.VIEW.ASYNC.S ;  /* 0x00000000000073c6 */ /* 0x000e760000000000 */
[----:B-1----:R2:W1:Y:S01]  /*0dd0*/  SYNCS.EXCH.64 URZ, [UR4+0x130], UR6 ;  /* 0x0001300604ff75b2 */ /* 0x0024620008000100 */
[----:B------:R2:W1:Y:S01]  /*0de0*/  SYNCS.EXCH.64 URZ, [UR4+0x140], UR6 ;  /* 0x0001400604ff75b2 */ /* 0x0004620008000100 */
[----:B------:R2:W1:Y:S01]  /*0df0*/  SYNCS.EXCH.64 URZ, [UR4+0x138], UR6 ;  /* 0x0001380604ff75b2 */ /* 0x0004620008000100 */
[----:B------:R2:W1:Y:S02]  /*0e00*/  SYNCS.EXCH.64 URZ, [UR4+0x148], UR6 ;  /* 0x0001480604ff75b2 */ /* 0x0004640008000100 */
[----:B--2---:R-:W-:Y:S01]  /*0e10*/  NOP ;  /* 0x0000000000007918 */ /* 0x004fe20000000000 */
.L_x_15:
[----:B-1----:R-:W1:Y:S01]  /*0e20*/  LDCU UR4, c[0x0][0x36c] ;  /* 0x00006d80ff0477ac */ /* 0x002e620008000800 */
[----:B------:R-:W-:Y:S01]  /*0e30*/  ISETP.NE.OR P3, PT, R0, 0x2, !P3 ;  /* 0x000000020000780c */ /* 0x000fe20005f65670 */
[----:B------:R-:W-:Y:S01]  /*0e40*/  NOP ;  /* 0x0000000000007918 */ /* 0x000fe20000000000 */
[----:B------:R-:W-:Y:S01]  /*0e50*/  LOP3.LUT R0, R76, 0x1f, RZ, 0xc0, !PT ;  /* 0x0000001f4c007812 */ /* 0x000fe200078ec0ff */
[----:B------:R-:W-:Y:S02]  /*0e60*/  UISETP.NE.AND UP4, UPT, UR17, URZ, UPT ;  /* 0x000000ff1100728c */ /* 0x000fe4000bf85270 */
[----:B-1----:R-:W-:-:S09]  /*0e70*/  UISETP.EQ.U32.AND UP5, UPT, UR4, 0x1, UPT ;  /* 0x000000010400788c */ /* 0x002fd2000bfa2070 */
[----:B------:R-:W-:Y:S05]  /*0e80*/  BRA.U !UP5, `(.L_x_16) ;  /* 0x000000010d087547 */ /* 0x000fea000b800000 */
[----:B---34-:R-:W-:Y:S01]  /*0e90*/  UCGABAR_ARV ;  /* 0x00000000000079c7 */ /* 0x018fe20008000000 */
[----:B------:R-:W-:Y:S05]  /*0ea0*/  BRA `(.L_x_17) ;  /* 0x0000000000047947 */ /* 0x000fea0003800000 */
.L_x_16:
[----:B---34-:R-:W-:Y:S01]  /*0eb0*/  NOP ;  /* 0x0000000000007918 */ /* 0x018fe20000000000 */
.L_x_17:
[----:B------:R-:W1:Y:S01]  /*0ec0*/  S2UR UR7, SR_CTAID.X ;  /* 0x00000000000779c3 */ /* 0x000e620000002500 */
[----:B------:R-:W-:-:S05]  /*0ed0*/  CS2R.32 R66, SR_CgaSize ;  /* 0x0000000000427805 */ /* 0x000fca0000008a00 */
[----:B------:R-:W-:-:S05]  /*0ee0*/  IMAD R66, R66, -0xa0, RZ ;  /* 0xffffff6042427824 */ /* 0x000fca00078e02ff */
[----:B------:R-:W-:-:S14]  /*0ef0*/  R2UR UR5, R66 ;  /* 0x00000000420572ca */ /* 0x000fdc00000e0000 */
[----:B------:R-:W2:Y:S01]  /*0f00*/  LDCU UR5, c[0x0][UR5+0x2b0] ;  /* 0x00005600050577ac */ /* 0x000ea20008000800 */
[----:B------:R-:W-:-:S05]  /*0f10*/  CS2R.32 R66, SR_CgaSize ;  /* 0x0000000000427805 */ /* 0x000fca0000008a00 */
[----:B------:R-:W-:-:S05]  /*0f20*/  IMAD R66, R66, -0xa0, RZ ;  /* 0xffffff6042427824 */ /* 0x000fca00078e02ff */
[----:B------:R-:W-:-:S14]  /*0f30*/  R2UR UR4, R66 ;  /* 0x00000000420472ca */ /* 0x000fdc00000e0000 */
[----:B------:R-:W3:Y:S01]  /*0f40*/  LDCU UR4, c[0x0][UR4+0x2b4] ;  /* 0x00005680040477ac */ /* 0x000ee20008000800 */
[----:B------:R-:W4:Y:S01]  /*0f50*/  S2UR UR8, SR_CTAID.Y ;  /* 0x00000000000879c3 */ /* 0x000f220000002600 */
[----:B------:R-:W-:-:S05]  /*0f60*/  CS2R.32 R66, SR_CgaSize ;  /* 0x0000000000427805 */ /* 0x000fca0000008a00 */
[----:B------:R-:W-:-:S05]  /*0f70*/  IMAD R66, R66, -0xa0, RZ ;  /* 0xffffff6042427824 */ /* 0x000fca00078e02ff */
[----:B------:R-:W-:-:S14]  /*0f80*/  R2UR UR9, R66 ;  /* 0x00000000420972ca */ /* 0x000fdc00000e0000 */
[----:B------:R-:W3:Y:S01]  /*0f90*/  LDCU UR9, c[0x0][UR9+0x2a0] ;  /* 0x00005400090977ac */ /* 0x000ee20008000800 */
[----:B------:R-:W-:-:S05]  /*0fa0*/  CS2R.32 R66, SR_CgaSize ;  /* 0x0000000000427805 */ /* 0x000fca0000008a00 */
[----:B------:R-:W-:-:S05]  /*0fb0*/  IMAD R66, R66, -0xa0, RZ ;  /* 0xffffff6042427824 */ /* 0x000fca00078e02ff */
[----:B------:R-:W-:-:S14]  /*0fc0*/  R2UR UR10, R66 ;  /* 0x00000000420a72ca */ /* 0x000fdc00000e0000 */
[----:B------:R-:W3:Y:S01]  /*0fd0*/  LDCU UR10, c[0x0][UR10+0x2a4] ;  /* 0x000054800a0a77ac */ /* 0x000ee20008000800 */
[----:B------:R-:W3:Y:S01]  /*0fe0*/  S2UR UR11, SR_CgaCtaId ;  /* 0x00000000000b79c3 */ /* 0x000ee20000008800 */
[----:B------:R-:W3:Y:S01]  /*0ff0*/  LDCU UR21, c[0x0][0xb24] ;  /* 0x00016480ff1577ac */ /* 0x000ee20008000800 */
[----:B------:R-:W3:Y:S01]  /*1000*/  LDCU UR42, c[0x0][0xb24] ;  /* 0x00016480ff2a77ac */ /* 0x000ee20008000800 */
[----:B-1----:R-:W-:-:S05]  /*1010*/  I2FP.F32.U32 R3, UR7 ;  /* 0x0000000700037c45 */ /* 0x002fca0008201000 */
[----:B------:R-:W1:Y:S01]  /*1020*/  S2UR UR36, SR_CTAID.Z ;  /* 0x00000000002479c3 */ /* 0x000e620000002700 */
[----:B------:R-:W1:Y:S01]  /*1030*/  LDCU UR27, c[0x0][0xb30] ;  /* 0x00016600ff1b77ac */ /* 0x000e620008000800 */
[----:B--2---:R-:W-:Y:S01]  /*1040*/  FMUL R3, R3, UR5 ;  /* 0x0000000503037c20 */ /* 0x004fe20008400000 */
[----:B------:R-:W-:Y:S01]  /*1050*/  UMOV UR16, UR7 ;  /* 0x0000000700107c82 */ /* 0x000fe20008000000 */
[----:B----4-:R-:W-:Y:S01]  /*1060*/  I2FP.F32.U32 R2, UR8 ;  /* 0x0000000800027c45 */ /* 0x010fe20008201000 */
[----:B------:R-:W-:-:S03]  /*1070*/  UMOV UR20, UR8 ;  /* 0x0000000800147c82 */ /* 0x000fc60008000000 */
[----:B------:R-:W2:Y:S01]  /*1080*/  F2I.U32.TRUNC.NTZ R3, R3 ;  /* 0x0000000300037305 */ /* 0x000ea2000020f000 */
[----:B---3--:R-:W-:Y:S01]  /*1090*/  UISETP.GE.AND UP2, UPT, UR21, 0x1, UPT ;  /* 0x000000011500788c */ /* 0x008fe2000bf46270 */
[----:B------:R-:W-:Y:S01]  /*10a0*/  FMUL R2, R2, UR4 ;  /* 0x0000000402027c20 */ /* 0x000fe20008400000 */
[----:B------:R-:W-:-:S05]  /*10b0*/  USHF.L.U32 UR28, UR11, 0xa, URZ ;  /* 0x0000000a0b1c7899 */ /* 0x000fca00080006ff */
[----:B------:R-:W3:Y:S01]  /*10c0*/  F2I.U32.TRUNC.NTZ R2, R2 ;  /* 0x0000000200027305 */ /* 0x000ee2000020f000 */
[----:B--2---:R-:W-:Y:S02]  /*10d0*/  R2UR UR4, R3 ;  /* 0x00000000030472ca */ /* 0x004fe400000e0000 */
[----:B---3--:R-:W-:Y:S02]  /*10e0*/  R2UR UR6, R2 ;  /* 0x00000000020672ca */ /* 0x008fe400000e0000 */
[----:B------:R-:W-:-:S09]  /*10f0*/  PRMT R2, RZ, 0x7610, R2 ;  /* 0x00007610ff027816 */ /* 0x000fd20000000002 */
[----:B------:R-:W-:-:S04]  /*1100*/  UIADD3 UR5, UPT, UPT, -UR4, URZ, URZ ;  /* 0x000000ff04057290 */ /* 0x000fc8000fffe1ff */
[----:B------:R-:W-:Y:S02]  /*1110*/  UIMAD UR5, UR9, UR5, UR7 ;  /* 0x00000005090572a4 */ /* 0x000fe4000f8e0207 */
[----:B------:R-:W-:-:S04]  /*1120*/  UIADD3 UR4, UPT, UPT, -UR6, URZ, URZ ;  /* 0x000000ff06047290 */ /* 0x000fc8000fffe1ff */
[----:B------:R-:W-:Y:S01]  /*1130*/  IMAD.U32 R66, RZ, RZ, UR5 ;  /* 0x00000005ff427e24 */ /* 0x000fe2000f8e00ff */
[----:B------:R-:W-:-:S06]  /*1140*/  UIMAD UR4, UR10, UR4, UR8 ;  /* 0x000000040a0472a4 */ /* 0x000fcc000f8e0208 */
[----:B------:R-:W-:Y:S01]  /*1150*/  IMAD.U32 R65, RZ, RZ, UR4 ;  /* 0x00000004ff417e24 */ /* 0x000fe2000f8e00ff */
[----:B-1----:R-:W-:Y:S06]  /*1160*/  BRA.U UP4, `(.L_x_18) ;  /* 0x00000001042c7547 */ /* 0x002fec000b800000 */
[----:B------:R-:W-:Y:S02]  /*1170*/  R2UR UR5, R65 ;  /* 0x00000000410572ca */ /* 0x000fe400000e0000 */
[----:B------:R-:W-:-:S11]  /*1180*/  R2UR UR4, R66 ;  /* 0x00000000420472ca */ /* 0x000fd600000e0000 */
[----:B------:R-:W-:Y:S02]  /*1190*/  UISETP.NE.AND UP0, UPT, UR5, URZ, UPT ;  /* 0x000000ff0500728c */ /* 0x000fe4000bf05270 */
[----:B------:R-:W-:Y:S02]  /*11a0*/  UISETP.NE.AND UP1, UPT, UR5, 0x1, UPT ;  /* 0x000000010500788c */ /* 0x000fe4000bf25270 */
[----:B------:R-:W-:-:S04]  /*11b0*/  UISETP.EQ.OR UP0, UPT, UR4, URZ, !UP0 ;  /* 0x000000ff0400728c */ /* 0x000fc8000c702670 */
[----:B------:R-:W-:Y:S02]  /*11c0*/  USEL UR5, URZ, 0x1, !UP0 ;  /* 0x00000001ff057887 */ /* 0x000fe4000c000000 */
[----:B------:R-:W-:Y:S02]  /*11d0*/  UISETP.NE.AND UP0, UPT, UR4, URZ, UPT ;  /* 0x000000ff0400728c */ /* 0x000fe4000bf05270 */
[----:B------:R-:W-:-:S04]  /*11e0*/  USEL UR4, URZ, 0x2, UP1 ;  /* 0x00000002ff047887 */ /* 0x000fc80008800000 */
[----:B------:R-:W-:-:S04]  /*11f0*/  USEL UR4, UR4, 0x2, UP0 ;  /* 0x0000000204047887 */ /* 0x000fc80008000000 */
[----:B------:R-:W-:-:S06]  /*1200*/  UIADD3 UR4, UPT, UPT, UR5, UR4, URZ ;  /* 0x0000000405047290 */ /* 0x000fcc000fffe0ff */
[----:B------:R-:W-:Y:S02]  /*1210*/  IMAD.U32 R2, RZ, RZ, UR4 ;  /* 0x00000004ff027e24 */ /* 0x000fe4000f8e00ff */
.L_x_18:
[----:B------:R-:W-:Y:S05]  /*1220*/  BRA.U !UP2, `(.L_x_19) ;  /* 0x000000010ad47547 */ /* 0x000fea000b800000 */
[----:B------:R-:W1:Y:S01]  /*1230*/  LDCU.128 UR12, c[0x0][0xb10] ;  /* 0x00016200ff0c77ac */ /* 0x000e620008000c00 */
[----:B------:R-:W2:Y:S01]  /*1240*/  LDCU UR6, c[0x0][0x370] ;  /* 0x00006e00ff0677ac */ /* 0x000ea20008000800 */
[----:B------:R-:W3:Y:S01]  /*1250*/  LDCU UR5, c[0x0][0x374] ;  /* 0x00006e80ff0577ac */ /* 0x000ee20008000800 */
[----:B------:R-:W4:Y:S01]  /*1260*/  LDCU UR26, c[0x0][0xb0c] ;  /* 0x00016180ff1a77ac */ /* 0x000f220008000800 */
[----:B------:R-:W4:Y:S01]  /*1270*/  LDCU UR4, c[0x0][0xb20] ;  /* 0x00016400ff0477ac */ /* 0x000f220008000800 */
[----:B------:R-:W4:Y:S01]  /*1280*/  LDCU.64 UR8, c[0x0][0xb28] ;  /* 0x00016500ff0877ac */ /* 0x000f220008000a00 */
[----:B-1----:R-:W-:Y:S02]  /*1290*/  UISETP.NE.AND UP0, UPT, UR14, 0x1, UPT ;  /* 0x000000010e00788c */ /* 0x002fe4000bf05270 */
[----:B---3--:R-:W-:Y:S02]  /*12a0*/  UIMAD.WIDE.U32 UR10, UR5, UR15, URZ ;  /* 0x0000000f050a72a5 */ /* 0x008fe4000f8e00ff */
[----:B--2---:R-:W-:-:S02]  /*12b0*/  UIMAD.WIDE.U32 UR22, UR6, UR12, URZ ;  /* 0x0000000c061672a5 */ /* 0x004fc4000f8e00ff */
[----:B----4-:R-:W-:Y:S02]  /*12c0*/  UISETP.NE.AND UP1, UPT, UR26, 0x1, UPT ;  /* 0x000000011a00788c */ /* 0x010fe4000bf25270 */
[----:B------:R-:W-:Y:S01]  /*12d0*/  UISETP.NE.AND UP2, UPT, UR21, 0x1, UPT ;  /* 0x000000011500788c */ /* 0x000fe2000bf45270 */
[----:B------:R-:W-:Y:S02]  /*12e0*/  UMOV UR10, UR11 ;  /* 0x0000000b000a7c82 */ /* 0x000fe40008000000 */
[----:B------:R-:W-:Y:S01]  /*12f0*/  UMOV UR22, UR23 ;  /* 0x0000001700167c82 */ /* 0x000fe20008000000 */
[----:B------:R-:W-:Y:S02]  /*1300*/  @UP0 USHF.R.U32.HI UR5, URZ, UR4, UR10 ;  /* 0x00000004ff050299 */ /* 0x000fe4000801160a */
[----:B------:R-:W-:Y:S02]  /*1310*/  UIMAD.WIDE.U32 UR24, UR20, UR15, URZ ;  /* 0x0000000f141872a5 */ /* 0x000fe4000f8e00ff */
[----:B------:R-:W-:-:S02]  /*1320*/  UIMAD.WIDE.U32 UR10, UR5, UR8, URZ ;  /* 0x00000008050a72a5 */ /* 0x000fc4000f8e00ff */
[----:B------:R-:W-:Y:S02]  /*1330*/  @UP1 USHF.R.U32.HI UR6, URZ, UR13, UR22 ;  /* 0x0000000dff061299 */ /* 0x000fe40008011616 */
[----:B------:R-:W-:Y:S02]  /*1340*/  UIMAD.WIDE.U32 UR18, UR16, UR12, URZ ;  /* 0x0000000c101272a5 */ /* 0x000fe4000f8e00ff */
[----:B------:R-:W-:Y:S01]  /*1350*/  UIMAD.WIDE.U32 UR22, UR6, UR8, URZ ;  /* 0x00000008061672a5 */ /* 0x000fe2000f8e00ff */
[----:B------:R-:W-:Y:S01]  /*1360*/  UMOV UR24, UR25 ;  /* 0x0000001900187c82 */ /* 0x000fe20008000000 */
[----:B------:R-:W-:Y:S01]  /*1370*/  UMOV UR10, UR11 ;  /* 0x0000000b000a7c82 */ /* 0x000fe20008000000 */
[----:B------:R-:W-:Y:S02]  /*1380*/  USHF.R.U32.HI UR24, URZ, UR4, UR24 ;  /* 0x00000004ff187299 */ /* 0x000fe40008011618 */
[----:B------:R-:W-:Y:S02]  /*1390*/  @UP2 USHF.R.U32.HI UR5, URZ, UR9, UR10 ;  /* 0x00000009ff052299 */ /* 0x000fe4000801160a */
[----:B------:R-:W-:Y:S01]  /*13a0*/  UMOV UR7, UR23 ;  /* 0x0000001700077c82 */ /* 0x000fe20008000000 */
[----:B------:R-:W-:Y:S01]  /*13b0*/  UMOV UR18, UR19 ;  /* 0x0000001300127c82 */ /* 0x000fe20008000000 */
[----:B------:R-:W-:-:S02]  /*13c0*/  @UP2 USHF.R.U32.HI UR6, URZ, UR9, UR7 ;  /* 0x00000009ff062299 */ /* 0x000fc40008011607 */
[----:B------:R-:W-:Y:S02]  /*13d0*/  USHF.R.U32.HI UR18, URZ, UR13, UR18 ;  /* 0x0000000dff127299 */ /* 0x000fe40008011612 */
[----:B------:R-:W-:Y:S02]  /*13e0*/  USEL UR4, UR20, UR24, !UP0 ;  /* 0x0000001814047287 */ /* 0x000fe4000c000000 */
[----:B------:R-:W-:Y:S02]  /*13f0*/  UIMAD UR7, UR5, UR21, URZ ;  /* 0x00000015050772a4 */ /* 0x000fe4000f8e02ff */
[----:B------:R-:W-:Y:S02]  /*1400*/  USEL UR5, UR16, UR18, !UP1 ;  /* 0x0000001210057287 */ /* 0x000fe4000c800000 */
[----:B------:R-:W-:Y:S02]  /*1410*/  UIMAD UR12, UR6, UR21, URZ ;  /* 0x00000015060c72a4 */ /* 0x000fe4000f8e02ff */
[----:B------:R-:W-:-:S02]  /*1420*/  UISETP.GE.AND UP0, UPT, UR4, UR7, UPT ;  /* 0x000000070400728c */ /* 0x000fc4000bf06270 */
[----:B------:R-:W-:Y:S02]  /*1430*/  UIMAD.WIDE.U32 UR10, UR4, UR8, URZ ;  /* 0x00000008040a72a5 */ /* 0x000fe4000f8e00ff */
[----:B------:R-:W-:Y:S02]  /*1440*/  UISETP.GE.OR UP0, UPT, UR5, UR12, UP0 ;  /* 0x0000000c0500728c */ /* 0x000fe40008706670 */
[----:B------:R-:W-:Y:S02]  /*1450*/  UIMAD.WIDE.U32 UR12, UR5, UR8, URZ ;  /* 0x00000008050c72a5 */ /* 0x000fe4000f8e00ff */
[----:B------:R-:W-:Y:S01]  /*1460*/  UIADD3 UR10, UPT, UPT, -UR4, URZ, URZ ;  /* 0x000000ff040a7290 */ /* 0x000fe2000fffe1ff */
[----:B------:R-:W-:Y:S01]  /*1470*/  UMOV UR8, UR11 ;  /* 0x0000000b00087c82 */ /* 0x000fe20008000000 */
[----:B------:R-:W-:Y:S02]  /*1480*/  UIADD3 UR11, UPT, UPT, -UR5, URZ, URZ ;  /* 0x000000ff050b7290 */ /* 0x000fe4000fffe1ff */
[----:B------:R-:W-:-:S03]  /*1490*/  USHF.R.U32.HI UR8, URZ, UR9, UR8 ;  /* 0x00000009ff087299 */ /* 0x000fc60008011608 */
[----:B------:R-:W-:Y:S01]  /*14a0*/  @!UP0 UMOV UR7, UR13 ;  /* 0x0000000d00078c82 */ /* 0x000fe20008000000 */
[----:B------:R-:W-:Y:S02]  /*14b0*/  UIMAD UR20, UR14, UR10, UR20 ;  /* 0x0000000a0e1472a4 */ /* 0x000fe4000f8e0214 */
[----:B------:R-:W-:Y:S02]  /*14c0*/  USEL UR8, UR4, UR8, !UP2 ;  /* 0x0000000804087287 */ /* 0x000fe4000d000000 */
[----:B------:R-:W-:Y:S02]  /*14d0*/  @!UP0 USHF.R.U32.HI UR7, URZ, UR9, UR7 ;  /* 0x00000009ff078299 */ /* 0x000fe40008011607 */
[----:B------:R-:W-:Y:S02]  /*14e0*/  UIADD3 UR9, UPT, UPT, -UR8, URZ, URZ ;  /* 0x000000ff08097290 */ /* 0x000fe4000fffe1ff */
[----:B------:R-:W-:Y:S02]  /*14f0*/  @!UP0 USEL UR7, UR5, UR7, !UP2 ;  /* 0x0000000705078287 */ /* 0x000fe4000d000000 */
[----:B------:R-:W-:-:S02]  /*1500*/  UIMAD UR9, UR21, UR9, UR4 ;  /* 0x00000009150972a4 */ /* 0x000fc4000f8e0204 */
[----:B------:R-:W-:Y:S02]  /*1510*/  @!UP0 UIADD3 UR8, UPT, UPT, UR8, -UR7, URZ ;  /* 0x8000000708088290 */ /* 0x000fe4000fffe0ff */
[----:B------:R-:W-:Y:S02]  /*1520*/  @!UP0 UIMAD UR6, UR9, UR6, UR7 ;  /* 0x00000006090682a4 */ /* 0x000fe4000f8e0207 */
[----:B------:R-:W-:Y:S02]  /*1530*/  @!UP0 UIMAD UR4, UR8, UR21, UR5 ;  /* 0x00000015080482a4 */ /* 0x000fe4000f8e0205 */
[----:B------:R-:W-:Y:S02]  /*1540*/  UIMAD UR16, UR26, UR11, UR16 ;  /* 0x0000000b1a1072a4 */ /* 0x000fe4000f8e0210 */
[----:B------:R-:W-:Y:S01]  /*1550*/  UIMAD UR20, UR4, UR14, UR20 ;  /* 0x0000000e041472a4 */ /* 0x000fe2000f8e0214 */
[----:B------:R-:W-:Y:S02]  /*1560*/  @!UP0 UMOV UR5, UR6 ;  /* 0x0000000600058c82 */ /* 0x000fe40008000000 */
[----:B------:R-:W-:-:S12]  /*1570*/  UIMAD UR16, UR5, UR26, UR16 ;  /* 0x0000001a051072a4 */ /* 0x000fd8000f8e0210 */
.L_x_19:
[----:B------:R-:W-:Y:S02]  /*1580*/  UISETP.NE.AND UP1, UPT, UR27, 0x1, UPT ;  /* 0x000000011b00788c */ /* 0x000fe4000bf25270 */
[----:B------:R-:W-:Y:S02]  /*1590*/  UISETP.NE.AND UP0, UPT, UR17, 0x2, UPT ;  /* 0x000000021100788c */ /* 0x000fe4000bf05270 */
[----:B------:R-:W-:-:S05]  /*15a0*/  ULOP3.LUT UR28, UR28, 0x400, URZ, 0xc0, !UPT ;  /* 0x000004001c1c7892 */ /* 0x000fca000f8ec0ff */
[----:B------:R-:W-:Y:S07]  /*15b0*/  BRA.U UP1, `(.L_x_20) ;  /* 0x0000000101447547 */ /* 0x000fee000b800000 */
[----:B------:R-:W1:Y:S01]  /*15c0*/  LDCU.128 UR8, c[0x0][0xb10] ;  /* 0x00016200ff0877ac */ /* 0x000e620008000c00 */
[----:B------:R-:W2:Y:S01]  /*15d0*/  LDCU UR12, c[0x0][0xb0c] ;  /* 0x00016180ff0c77ac */ /* 0x000ea20008000800 */
[----:B------:R-:W3:Y:S01]  /*15e0*/  LDCU UR13, c[0x0][0xb20] ;  /* 0x00016400ff0d77ac */ /* 0x000ee20008000800 */
[----:B-1----:R-:W-:Y:S02]  /*15f0*/  UIMAD.WIDE.U32 UR6, UR16, UR8, URZ ;  /* 0x00000008100672a5 */ /* 0x002fe4000f8e00ff */
[----:B------:R-:W-:Y:S02]  /*1600*/  UIMAD.WIDE.U32 UR4, UR20, UR11, URZ ;  /* 0x0000000b140472a5 */ /* 0x000fe4000f8e00ff */
[----:B--2---:R-:W-:Y:S02]  /*1610*/  UISETP.NE.AND UP2, UPT, UR12, 0x1, UPT ;  /* 0x000000010c00788c */ /* 0x004fe4000bf45270 */
[----:B------:R-:W-:Y:S01]  /*1620*/  UISETP.NE.AND UP1, UPT, UR10, 0x1, UPT ;  /* 0x000000010a00788c */ /* 0x000fe2000bf25270 */
[----:B------:R-:W-:-:S02]  /*1630*/  UMOV UR6, UR7 ;  /* 0x0000000700067c82 */ /* 0x000fc40008000000 */
[----:B------:R-:W-:Y:S01]  /*1640*/  UMOV UR4, UR5 ;  /* 0x0000000500047c82 */ /* 0x000fe20008000000 */
[----:B------:R-:W-:Y:S02]  /*1650*/  USHF.R.U32.HI UR6, URZ, UR9, UR6 ;  /* 0x00000009ff067299 */ /* 0x000fe40008011606 */
[----:B---3--:R-:W-:Y:S02]  /*1660*/  USHF.R.U32.HI UR4, URZ, UR13, UR4 ;  /* 0x0000000dff047299 */ /* 0x008fe40008011604 */
[----:B------:R-:W-:Y:S02]  /*1670*/  USEL UR5, UR16, UR6, !UP2 ;  /* 0x0000000610057287 */ /* 0x000fe4000d000000 */
[----:B------:R-:W-:-:S04]  /*1680*/  USEL UR4, UR20, UR4, !UP1 ;  /* 0x0000000414047287 */ /* 0x000fc8000c800000 */
[----:B------:R-:W-:Y:S02]  /*1690*/  UIADD3 UR6, UPT, UPT, UR5, -UR4, URZ ;  /* 0x8000000405067290 */ /* 0x000fe4000fffe0ff */
[----:B------:R-:W-:Y:S02]  /*16a0*/  UIADD3 UR4, UPT, UPT, -UR5, UR4, URZ ;  /* 0x0000000405047290 */ /* 0x000fe4000fffe1ff */
[----:B------:R-:W-:Y:S02]  /*16b0*/  UIMAD UR20, UR6, UR10, UR20 ;  /* 0x0000000a061472a4 */ /* 0x000fe4000f8e0214 */
[----:B------:R-:W-:-:S12]  /*16c0*/  UIMAD UR16, UR4, UR12, UR16 ;  /* 0x0000000c041072a4 */ /* 0x000fd8000f8e0210 */
.L_x_20:
[----:B------:R-:W-:Y:S05]  /*16d0*/  BRA.U !UP5, `(.L_x_21) ;  /* 0x000000010d0c7547 */ /* 0x000fea000b800000 */
[----:B------:R-:W-:Y:S01]  /*16e0*/  UCGABAR_WAIT ;  /* 0x0000000000007dc7 */ /* 0x000fe20008000000 */
[----:B------:R-:W-:Y:S01]  /*16f0*/  CCTL.IVALL ;  /* 0x00000000ff00798f */ /* 0x000fe20002000000 */
[----:B------:R-:W-:Y:S05]  /*1700*/  BRA `(.L_x_22) ;  /* 0x0000000000047947 */ /* 0x000fea0003800000 */
.L_x_21:
[----:B------:R-:W-:Y:S06]  /*1710*/  BAR.SYNC.DEFER_BLOCKING 0x0 ;  /* 0x0000000000007b1d */ /* 0x000fec0000010000 */
.L_x_22:
[----:B------:R-:W-:Y:S05]  /*1720*/  BRA.U UP0, `(.L_x_23) ;  /* 0x0000001500547547 */ /* 0x000fea000b800000 */
[----:B------:R-:W1:Y:S01]  /*1730*/  LDCU UR6, c[0x0][0x38c] ;  /* 0x00007180ff0677ac */ /* 0x000e620008000800 */
[----:B------:R-:W2:Y:S01]  /*1740*/  S2UR UR8, SR_CgaCtaId ;  /* 0x00000000000879c3 */ /* 0x000ea20000008800 */
[----:B------:R-:W-:Y:S01]  /*1750*/  PLOP3.LUT P1, PT, PT, PT, UP3, 0x80, 0x8 ;  /* 0x000000000008781c */ /* 0x000fe20003f2f038 */
[----:B------:R-:W-:Y:S01]  /*1760*/  IMAD.MOV.U32 R12, RZ, RZ, 0x1 ;  /* 0x00000001ff0c7424 */ /* 0x000fe200078e00ff */
[----:B------:R-:W-:Y:S01]  /*1770*/  UMOV UR7, 0x400 ;  /* 0x0000040000077882 */ /* 0x000fe20000000000 */
[----:B------:R-:W-:Y:S01]  /*1780*/  UISETP.NE.AND UP1, UPT, UR17, URZ, UPT ;  /* 0x000000ff1100728c */ /* 0x000fe2000bf25270 */
[----:B------:R-:W-:Y:S02]  /*1790*/  ISETP.EQ.OR P2, PT, R0, RZ, P3 ;  /* 0x000000ff0000720c */ /* 0x000fe40001f42670 */
[----:B------:R-:W-:Y:S02]  /*17a0*/  CS2R R10, SRZ ;  /* 0x00000000000a7805 */ /* 0x000fe4000001ff00 */
[----:B------:R-:W-:Y:S01]  /*17b0*/  PLOP3.LUT P1, PT, P1, PT, PT, 0x8, 0x80 ;  /* 0x000000000080781c */ /* 0x000fe20000f2e170 */
[----:B------:R-:W-:Y:S01]  /*17c0*/  IMAD.MOV.U32 R9, RZ, RZ, RZ ;  /* 0x000000ffff097224 */ /* 0x000fe200078e00ff */
[----:B------:R-:W3:Y:S01]  /*17d0*/  LDCU UR40, c[0x0][0x370] ;  /* 0x00006e00ff2877ac */ /* 0x000ee20008000800 */
[----:B------:R-:W-:Y:S01]  /*17e0*/  IMAD.MOV.U32 R8, RZ, RZ, 0x1 ;  /* 0x00000001ff087424 */ /* 0x000fe200078e00ff */
[----:B------:R-:W4:Y:S01]  /*17f0*/  LDCU.64 UR26, c[0x0][0x348] ;  /* 0x00006900ff1a77ac */ /* 0x000f220008000a00 */
[----:B-1----:R-:W-:-:S02]  /*1800*/  UIADD3 UR5, UPT, UPT, UR6, 0x1f, URZ ;  /* 0x0000001f06057890 */ /* 0x002fc4000fffe0ff */
[----:B------:R-:W-:Y:S02]  /*1810*/  USHF.R.U32.HI UR45, URZ, 0x5, UR28 ;  /* 0x00000005ff2d7899 */ /* 0x000fe4000801161c */
[----:B------:R-:W-:Y:S02]  /*1820*/  USHF.R.S32.HI UR4, URZ, 0x1f, UR5 ;  /* 0x0000001fff047899 */ /* 0x000fe40008011405 */
[----:B------:R-:W-:Y:S02]  /*1830*/  UIADD3 UR46, UPT, UPT, UR6, 0x3e, URZ ;  /* 0x0000003e062e7890 */ /* 0x000fe4000fffe0ff */
[----:B------:R-:W-:Y:S02]  /*1840*/  ULEA.HI UR4, UR4, UR5, URZ, 0x5 ;  /* 0x0000000504047291 */ /* 0x000fe4000f8f28ff */
[----:B------:R-:W-:Y:S02]  /*1850*/  UIADD3 UR5, UPT, UPT, UR6, -0x1, URZ ;  /* 0xffffffff06057890 */ /* 0x000fe4000fffe0ff */
[----:B------:R-:W-:-:S02]  /*1860*/  USHF.R.S32.HI UR43, URZ, 0x5, UR4 ;  /* 0x00000005ff2b7899 */ /* 0x000fc40008011404 */
[----:B------:R-:W-:Y:S02]  /*1870*/  UISETP.GE.U32.AND UP2, UPT, UR5, -0x3f, UPT ;  /* 0xffffffc10500788c */ /* 0x000fe4000bf46070 */
[----:B------:R-:W-:Y:S02]  /*1880*/  UISETP.LT.U32.AND UP0, UPT, UR43, 0x8, UPT ;  /* 0x000000082b00788c */ /* 0x000fe4000bf01070 */
[----:B--2---:R-:W-:Y:S02]  /*1890*/  ULEA UR7, UR8, UR7, 0x18 ;  /* 0x0000000708077291 */ /* 0x004fe4000f8ec0ff */
[----:B------:R-:W-:Y:S02]  /*18a0*/  USEL UR41, UR43, 0x8, UP0 ;  /* 0x000000082b297887 */ /* 0x000fe40008000000 */
[----:B------:R-:W-:Y:S02]  /*18b0*/  ULEA UR29, UR28, UR7, 0x2 ;  /* 0x000000071c1d7291 */ /* 0x000fe4000f8e10ff */
[----:B------:R-:W-:-:S02]  /*18c0*/  UIADD3 UR21, UPT, UPT, UR41, -0x1, URZ ;  /* 0xffffffff29157890 */ /* 0x000fc4000fffe0ff */
[----:B------:R-:W-:Y:S01]  /*18d0*/  @UP2 UIADD3 UR21, UPT, UPT, UR41, URZ, URZ ;  /* 0x000000ff29152290 */ /* 0x000fe2000fffe0ff */
[----:B------:R-:W1:Y:S01]  /*18e0*/  LDCU UR39, c[0x0][0x374] ;  /* 0x00006e80ff2777ac */ /* 0x000e620008000800 */
[----:B------:R-:W-:Y:S02]  /*18f0*/  USEL UR24, UR48, 0x2, UP1 ;  /* 0x0000000230187887 */ /* 0x000fe40008800000 */
[----:B------:R-:W-:Y:S02]  /*1900*/  UIADD3 UR29, UPT, UPT, UR29, 0x8800, URZ ;  /* 0x000088001d1d7890 */ /* 0x000fe4000fffe0ff */
[----:B------:R-:W-:Y:S02]  /*1910*/  UIADD3 UR44, UPT, UPT, UR43, -UR41, URZ ;  /* 0x800000292b2c7290 */ /* 0x000fe4000fffe0ff */
[----:B------:R-:W-:Y:S01]  /*1920*/  UIADD3 UR21, UPT, UPT, UR21, 0x1, URZ ;  /* 0x0000000115157890 */ /* 0x000fe2000fffe0ff */
[----:B---34-:R-:W-:-:S11]  /*1930*/  UMOV UR5, URZ ;  /* 0x000000ff00057c82 */ /* 0x018fd60008000000 */
.L_x_43:
[----:B------:R-:W2:Y:S02]  /*1940*/  S2UR UR4, SR_CgaCtaId ;  /* 0x00000000000479c3 */ /* 0x000ea40000008800 */
[----:B--2---:R-:W-:-:S09]  /*1950*/  UISETP.NE.AND UP0, UPT, UR4, URZ, UPT ;  /* 0x000000ff0400728c */ /* 0x004fd2000bf05270 */
[----:B-1----:R-:W-:Y:S05]  /*1960*/  BRA.U UP0, `(.L_x_24) ;  /* 0x0000000100287547 */ /* 0x002fea000b800000 */
[----:B------:R-:W-:Y:S02]  /*1970*/  LEA R0, R9, UR7, 0x3 ;  /* 0x0000000709007c11 */ /* 0x000fe4000f8e18ff */
[----:B------:R-:W-:-:S04]  /*1980*/  SHF.L.U32 R3, R8, 0x1f, RZ ;  /* 0x0000001f08037819 */ /* 0x000fc800000006ff */
[----:B------:R-:W2:Y:S02]  /*1990*/  SYNCS.PHASECHK.TRANS64.TRYWAIT P0, [R0+URZ+0x140], R3 ;  /* 0x00014003000075a7 */ /* 0x000ea400080011ff */
[----:B--2---:R-:W-:Y:S05]  /*19a0*/  @!P0 BRA `(.L_x_25) ;  /* 0x0000007000d88947 */ /* 0x004fea0003800000 */
.L_x_143:
[----:B------:R3:W-:Y:S01]  /*19b0*/  SYNCS.ARRIVE.TRANS64.A1T0 RZ, [R0+URZ+0x130], RZ ;  /* 0x000130ff00ff79a7 */ /* 0x0007e200081000ff */
[----:B------:R-:W-:-:S05]  /*19c0*/  VIADD R9, R9, 0x1 ;  /* 0x0000000109097836 */ /* 0x000fca0000000000 */
[----:B------:R-:W-:-:S04]  /*19d0*/  ISETP.NE.AND P0, PT, R9, 0x2, PT ;  /* 0x000000020900780c */ /* 0x000fc80003f05270 */
[----:B--2---:R-:W-:Y:S02]  /*19e0*/  SEL R3, RZ, 0x1, P0 ;  /* 0x00000001ff037807 */ /* 0x004fe40000000000 */
[----:B------:R-:W-:Y:S02]  /*19f0*/  SEL R9, R9, RZ, P0 ;  /* 0x000000ff09097207 */ /* 0x000fe40000000000 */
[----:B------:R-:W-:-:S07]  /*1a00*/  LOP3.LUT R8, R8, R3, RZ, 0x3c, !PT ;  /* 0x0000000308087212 */ /* 0x000fce00078e3cff */
.L_x_24:
[----:B------:R-:W-:Y:S01]  /*1a10*/  ULEA UR4, UR5, UR7, 0x3 ;  /* 0x0000000705047291 */ /* 0x000fe2000f8e18ff */
[----:B---3--:R-:W-:Y:S01]  /*1a20*/  SHF.L.U32 R0, R12, 0x1f, RZ ;  /* 0x0000001f0c007819 */ /* 0x008fe200000006ff */
[----:B------:R-:W-:Y:S02]  /*1a30*/  UISETP.GE.U32.AND UP0, UPT, UR46, 0x3f, UPT ;  /* 0x0000003f2e00788c */ /* 0x000fe4000bf06070 */
[----:B------:R-:W-:Y:S02]  /*1a40*/  USHF.L.U32 UR11, UR20, 0x7, URZ ;  /* 0x00000007140b7899 */ /* 0x000fe400080006ff */
[----:B------:R-:W-:Y:S01]  /*1a50*/  ULEA UR35, UR16, UR45, 0x6 ;  /* 0x0000002d10237291 */ /* 0x000fe2000f8e30ff */
[----:B------:R-:W-:Y:S02]  /*1a60*/  UMOV UR13, URZ ;  /* 0x000000ff000d7c82 */ /* 0x000fe40008000000 */
[----:B------:R2:W3:Y:S02]  /*1a70*/  SYNCS.PHASECHK.TRANS64.TRYWAIT P0, [UR4+0x40], R0 ;  /* 0x00004000ff0075a7 */ /* 0x0004e40008001104 */
[----:B------:R-:W-:Y:S07]  /*1a80*/  BRA.U !UP0, `(.L_x_26) ;  /* 0x0000000108c07547 */ /* 0x000fee000b800000 */
[----:B------:R-:W-:Y:S01]  /*1a90*/  UMOV UR6, URZ ;  /* 0x000000ff00067c82 */ /* 0x000fe20008000000 */
[----:B------:R-:W-:-:S05]  /*1aa0*/  UMOV UR4, UR5 ;  /* 0x0000000500047c82 */ /* 0x000fca0008000000 */
.L_x_32:
[----:B------:R-:W-:Y:S01]  /*1ab0*/  ULEA UR33, UR4, UR7, 0x3 ;  /* 0x0000000704217291 */ /* 0x000fe2000f8e18ff */
[----:B---3--:R-:W-:Y:S01]  /*1ac0*/  @!P3 MOV R2, 0x6000 ;  /* 0x000060000002b802 */ /* 0x008fe20000000f00 */
[----:B-1-3--:R-:W-:Y:S10]  /*1ad0*/  @P0 BRA `(.L_x_27) ;  /* 0x00000000000c0947 */ /* 0x00aff40003800000 */
[----:B------:R-:W-:-:S04]  /*1ae0*/  SHF.L.U32 R3, R12, 0x1f, RZ ;  /* 0x0000001f0c037819 */ /* 0x000fc800000006ff */
[----:B------:R-:W3:Y:S02]  /*1af0*/  SYNCS.PHASECHK.TRANS64.TRYWAIT P0, [UR33+0x40], R3 ;  /* 0x00004003ff0075a7 */ /* 0x000ee40008001121 */
[----:B---3--:R-:W-:Y:S05]  /*1b00*/  @!P0 BRA `(.L_x_28) ;  /* 0x0000007000948947 */ /* 0x008fea0003800000 */
.L_x_27:
[----:B------:R3:W-:Y:S01]  /*1b10*/  @!P3 SYNCS.ARRIVE.TRANS64 RZ, [UR33], R2 ;  /* 0x00000002ffffb9a7 */ /* 0x0007e20008000021 */
[----:B------:R-:W-:-:S04]  /*1b20*/  ULOP3.LUT UR5, UR24, 0x2, URZ, 0xfc, !UPT ;  /* 0x0000000218057892 */ /* 0x000fc8000f8efcff */
[----:B------:R-:W-:-:S09]  /*1b30*/  UISETP.NE.AND UP0, UPT, UR5, 0x2, UPT ;  /* 0x000000020500788c */ /* 0x000fd2000bf05270 */
[----:B------:R-:W-:Y:S05]  /*1b40*/  BRA.U UP0, `(.L_x_29) ;  /* 0x0000000100047547 */ /* 0x000fea000b800000 */
[----:B-1----:R-:W-:Y:S05]  /*1b50*/  BPT.TRAP 0x1 ;  /* 0x000000040000795c */ /* 0x002fea0000300000 */
.L_x_29:
[----:B------:R-:W-:Y:S04]  /*1b60*/  BSSY.RECONVERGENT B0, `(.L_x_30) ;  /* 0x0000003000007945 */ /* 0x000fe80003800200 */
[----:B------:R-:W-:Y:S05]  /*1b70*/  @P2 BRA `(.L_x_31) ;  /* 0x0000000000042947 */ /* 0x000fea0003800000 */
[----:B-1----:R-:W-:Y:S05]  /*1b80*/  BPT.TRAP 0x1 ;  /* 0x000000040000795c */ /* 0x002fea0000300000 */
.L_x_31:
[----:B-1----:R-:W-:Y:S05]  /*1b90*/  BSYNC.RECONVERGENT B0 ;  /* 0x0000000000007941 */ /* 0x002fea0003800200 */
.L_x_30:
[----:B------:R-:W-:Y:S02]  /*1ba0*/  UIADD3 UR5, UPT, UPT, UR4, 0x1, URZ ;  /* 0x0000000104057890 */ /* 0x000fe4000fffe0ff */
[----:B------:R-:W-:Y:S02]  /*1bb0*/  UIADD3 UR16, UP1, UPT, UR26, 0x80, URZ ;  /* 0x000000801a107890 */ /* 0x000fe4000ff3e0ff */
[----:B------:R-:W-:Y:S02]  /*1bc0*/  UISETP.NE.AND UP0, UPT, UR5, 0x8, UPT ;  /* 0x000000080500788c */ /* 0x000fe4000bf05270 */
[----:B------:R-:W-:Y:S02]  /*1bd0*/  USHF.L.U32 UR34, UR6, 0x5, URZ ;  /* 0x0000000506227899 */ /* 0x000fe400080006ff */
[----:B------:R-:W-:Y:S02]  /*1be0*/  USEL UR9, URZ, 0x1, UP0 ;  /* 0x00000001ff097887 */ /* 0x000fe40008000000 */
[----:B------:R-:W-:-:S02]  /*1bf0*/  USEL UR5, UR5, URZ, UP0 ;  /* 0x000000ff05057287 */ /* 0x000fc40008000000 */
[----:B------:R-:W-:Y:S02]  /*1c00*/  UIADD3 UR14, UP0, UPT, UR26, 0x180, URZ ;  /* 0x000001801a0e7890 */ /* 0x000fe4000ff1e0ff */
[----:B------:R-:W-:Y:S01]  /*1c10*/  ULEA UR8, UR5, UR7, 0x3 ;  /* 0x0000000705087291 */ /* 0x000fe2000f8e18ff */
[----:B------:R-:W-:Y:S01]  /*1c20*/  LOP3.LUT R12, R12, UR9, RZ, 0x3c, !PT ;  /* 0x000000090c0c7c12 */ /* 0x000fe2000f8e3cff */
[----:B------:R-:W-:Y:S02]  /*1c30*/  ULEA UR9, UR4, UR28, 0xb ;  /* 0x0000001c04097291 */ /* 0x000fe4000f8e58ff */
[----:B------:R-:W-:Y:S01]  /*1c40*/  UIADD3.X UR17, UPT, UPT, URZ, UR27, URZ, UP1, !UPT ;  /* 0x0000001bff117290 */ /* 0x000fe20008ffe4ff */
[----:B--2---:R-:W-:Y:S01]  /*1c50*/  SHF.L.U32 R0, R12, 0x1f, RZ ;  /* 0x0000001f0c007819 */ /* 0x004fe200000006ff */
[----:B------:R-:W-:Y:S02]  /*1c60*/  ULEA UR9, UR9, UR7, 0x2 ;  /* 0x0000000709097291 */ /* 0x000fe4000f8e10ff */
[----:B------:R-:W-:Y:S01]  /*1c70*/  UIADD3.X UR15, UPT, UPT, URZ, UR27, URZ, UP0, !UPT ;  /* 0x0000001bff0f7290 */ /* 0x000fe200087fe4ff */
[----:B------:R4:W1:Y:S01]  /*1c80*/  SYNCS.PHASECHK.TRANS64.TRYWAIT P0, [UR8+0x40], R0 ;  /* 0x00004000ff0075a7 */ /* 0x0008620008001108 */
[----:B------:R-:W-:-:S02]  /*1c90*/  ULEA UR8, UR4, UR7, 0xe ;  /* 0x0000000704087291 */ /* 0x000fc4000f8e70ff */
[----:B------:R-:W-:Y:S02]  /*1ca0*/  UIADD3 UR32, UPT, UPT, UR9, 0x8800, URZ ;  /* 0x0000880009207890 */ /* 0x000fe4000fffe0ff */
[----:B------:R-:W-:Y:S01]  /*1cb0*/  UIADD3 UR8, UPT, UPT, UR8, 0x18800, URZ ;  /* 0x0001880008087890 */ /* 0x000fe2000fffe0ff */
[----:B------:R-:W-:Y:S01]  /*1cc0*/  UMOV UR13, 0x30000 ;  /* 0x00030000000d7882 */ /* 0x000fe20000000000 */
[----:B------:R-:W-:Y:S01]  /*1cd0*/  UMOV UR18, 0x0 ;  /* 0x0000000000127882 */ /* 0x000fe20000000000 */
[----:B------:R-:W-:Y:S01]  /*1ce0*/  UMOV UR19, 0x10000000 ;  /* 0x1000000000137882 */ /* 0x000fe20000000000 */
[----:B------:R-:W-:Y:S01]  /*1cf0*/  UMOV UR12, UR36 ;  /* 0x00000024000c7c82 */ /* 0x000fe20008000000 */
[----:B------:R-:W-:Y:S01]  /*1d00*/  UMOV UR9, UR33 ;  /* 0x0000002100097c82 */ /* 0x000fe20008000000 */
[----:B------:R-:W-:Y:S01]  /*1d10*/  UMOV UR10, UR34 ;  /* 0x00000022000a7c82 */ /* 0x000fe20008000000 */
[----:B------:R2:W-:Y:S01]  /*1d20*/  UTMALDG.3D.MULTICAST [UR32], [UR16], UR13, desc[UR18] ;  /* 0x00001220100073b4 */ /* 0x0005e2000801180d */
[----:B------:R-:W-:Y:S01]  /*1d30*/  UIADD3 UR6, UPT, UPT, UR6, 0x1, URZ ;  /* 0x0000000106067890 */ /* 0x000fe2000fffe0ff */
[----:B------:R-:W-:-:S03]  /*1d40*/  UMOV UR4, UR5 ;  /* 0x0000000500047c82 */ /* 0x000fc60008000000 */
[----:B------:R-:W-:Y:S01]  /*1d50*/  UISETP.NE.AND UP0, UPT, UR6, UR21, UPT ;  /* 0x000000150600728c */ /* 0x000fe2000bf05270 */
[----:B------:R4:W-:Y:S01]  /*1d60*/  UTMALDG.3D [UR8], [UR14], desc[UR18] ;  /* 0x000012080e0075b4 */ /* 0x0009e20008011000 */
[----:B--2---:R-:W-:-:S07]  /*1d70*/  UMOV UR13, UR21 ;  /* 0x00000015000d7c82 */ /* 0x004fce0008000000 */
[----:B----4-:R-:W-:Y:S05]  /*1d80*/  BRA.U UP0, `(.L_x_32) ;  /* 0xfffffffd00487547 */ /* 0x010fea000b83ffff */
.L_x_26:
[----:B------:R-:W-:Y:S01]  /*1d90*/  ULEA UR4, UR5, UR7, 0x3 ;  /* 0x0000000705047291 */ /* 0x000fe2000f8e18ff */
[----:B--2---:R-:W-:Y:S01]  /*1da0*/  SHF.L.U32 R0, R12, 0x1f, RZ ;  /* 0x0000001f0c007819 */ /* 0x004fe200000006ff */
[----:B------:R-:W-:Y:S01]  /*1db0*/  @!P1 SYNCS.ARRIVE.TRANS64.A1T0 RZ, [UR7+0xc8], RZ ;  /* 0x0000c8ffffff99a7 */ /* 0x000fe20008100007 */
[----:B------:R-:W-:-:S06]  /*1dc0*/  UISETP.GT.AND UP0, UPT, UR43, UR41, UPT ;  /* 0x000000292b00728c */ /* 0x000fcc000bf04270 */
[----:B-1-3--:R1:W2:Y:S03]  /*1dd0*/  SYNCS.PHASECHK.TRANS64.TRYWAIT P0, [UR4+0x40], R0 ;  /* 0x00004000ff0075a7 */ /* 0x00a2a60008001104 */
[----:B------:R-:W-:Y:S05]  /*1de0*/  BRA.U !UP0, `(.L_x_33) ;  /* 0x0000000108bc7547 */ /* 0x000fea000b800000 */
[----:B------:R-:W-:Y:S01]  /*1df0*/  UIADD3 UR25, UPT, UPT, UR44, UR13, URZ ;  /* 0x0000000d2c197290 */ /* 0x000fe2000fffe0ff */
[----:B------:R-:W-:-:S11]  /*1e00*/  UMOV UR4, UR5 ;  /* 0x0000000500047c82 */ /* 0x000fd60008000000 */
.L_x_39:
[----:B------:R-:W-:Y:S01]  /*1e10*/  ULEA UR17, UR4, UR7, 0x3 ;  /* 0x0000000704117291 */ /* 0x000fe2000f8e18ff */
[----:B--2---:R-:W-:Y:S01]  /*1e20*/  @!P3 MOV R2, 0x6000 ;  /* 0x000060000002b802 */ /* 0x004fe20000000f00 */
[----:B--2-4-:R-:W-:Y:S10]  /*1e30*/  @P0 BRA `(.L_x_34) ;  /* 0x00000000000c0947 */ /* 0x014ff40003800000 */
[----:B------:R-:W-:-:S04]  /*1e40*/  SHF.L.U32 R3, R12, 0x1f, RZ ;  /* 0x0000001f0c037819 */ /* 0x000fc800000006ff */
[----:B------:R-:W2:Y:S02]  /*1e50*/  SYNCS.PHASECHK.TRANS64.TRYWAIT P0, [UR17+0x40], R3 ;  /* 0x00004003ff0075a7 */ /* 0x000ea40008001111 */
[----:B--2---:R-:W-:Y:S05]  /*1e60*/  @!P0 BRA `(.L_x_35) ;  /* 0x0000006c00d48947 */ /* 0x004fea0003800000 */
.L_x_34:
[----:B------:R2:W-:Y:S01]  /*1e70*/  @!P3 SYNCS.ARRIVE.TRANS64 RZ, [UR17], R2 ;  /* 0x00000002ffffb9a7 */ /* 0x0005e20008000011 */
[----:B------:R-:W-:-:S04]  /*1e80*/  ULOP3.LUT UR5, UR24, 0x2, URZ, 0xfc, !UPT ;  /* 0x0000000218057892 */ /* 0x000fc8000f8efcff */
[----:B------:R-:W-:-:S09]  /*1e90*/  UISETP.NE.AND UP0, UPT, UR5, 0x2, UPT ;  /* 0x000000020500788c */ /* 0x000fd2000bf05270 */
[----:B------:R-:W-:Y:S05]  /*1ea0*/  BRA.U UP0, `(.L_x_36) ;  /* 0x0000000100047547 */ /* 0x000fea000b800000 */
[----:B------:R-:W-:Y:S05]  /*1eb0*/  BPT.TRAP 0x1 ;  /* 0x000000040000795c */ /* 0x000fea0000300000 */
.L_x_36:
[----:B------:R-:W-:Y:S04]  /*1ec0*/  BSSY.RECONVERGENT B0, `(.L_x_37) ;  /* 0x0000003000007945 */ /* 0x000fe80003800200 */
[----:B------:R-:W-:Y:S05]  /*1ed0*/  @P2 BRA `(.L_x_38) ;  /* 0x0000000000042947 */ /* 0x000fea0003800000 */
[----:B------:R-:W-:Y:S05]  /*1ee0*/  BPT.TRAP 0x1 ;  /* 0x000000040000795c */ /* 0x000fea0000300000 */
.L_x_38:
[----:B------:R-:W-:Y:S05]  /*1ef0*/  BSYNC.RECONVERGENT B0 ;  /* 0x0000000000007941 */ /* 0x000fea0003800200 */
.L_x_37:
[----:B------:R-:W-:Y:S02]  /*1f00*/  UIADD3 UR5, UPT, UPT, UR4, 0x1, URZ ;  /* 0x0000000104057890 */ /* 0x000fe4000fffe0ff */
[----:B------:R-:W-:Y:S02]  /*1f10*/  UIADD3 UR14, UP1, UPT, UR26, 0x80, URZ ;  /* 0x000000801a0e7890 */ /* 0x000fe4000ff3e0ff */
[----:B------:R-:W-:Y:S02]  /*1f20*/  UISETP.NE.AND UP0, UPT, UR5, 0x8, UPT ;  /* 0x000000080500788c */ /* 0x000fe4000bf05270 */
[----:B------:R-:W-:Y:S02]  /*1f30*/  USHF.L.U32 UR18, UR13, 0x5, URZ ;  /* 0x000000050d127899 */ /* 0x000fe400080006ff */
[----:B------:R-:W-:Y:S02]  /*1f40*/  USEL UR8, URZ, 0x1, UP0 ;  /* 0x00000001ff087887 */ /* 0x000fe40008000000 */
[----:B------:R-:W-:-:S02]  /*1f50*/  USEL UR5, UR5, URZ, UP0 ;  /* 0x000000ff05057287 */ /* 0x000fc40008000000 */
[----:B------:R-:W-:Y:S02]  /*1f60*/  UIADD3 UR22, UP0, UPT, UR26, 0x180, URZ ;  /* 0x000001801a167890 */ /* 0x000fe4000ff1e0ff */
[----:B------:R-:W-:Y:S01]  /*1f70*/  LOP3.LUT R12, R12, UR8, RZ, 0x3c, !PT ;  /* 0x000000080c0c7c12 */ /* 0x000fe2000f8e3cff */
[----:B------:R-:W-:Y:S02]  /*1f80*/  ULEA UR6, UR5, UR7, 0x3 ;  /* 0x0000000705067291 */ /* 0x000fe4000f8e18ff */
[----:B------:R-:W-:Y:S01]  /*1f90*/  ULEA UR8, UR4, UR7, 0xe ;  /* 0x0000000704087291 */ /* 0x000fe2000f8e70ff */
[----:B-1----:R-:W-:Y:S01]  /*1fa0*/  SHF.L.U32 R0, R12, 0x1f, RZ ;  /* 0x0000001f0c007819 */ /* 0x002fe200000006ff */
[----:B------:R-:W-:Y:S02]  /*1fb0*/  ULEA UR16, UR4, UR29, 0xd ;  /* 0x0000001d04107291 */ /* 0x000fe4000f8e68ff */
[----:B------:R-:W-:Y:S02]  /*1fc0*/  UIADD3.X UR15, UPT, UPT, URZ, UR27, URZ, UP1, !UPT ;  /* 0x0000001bff0f7290 */ /* 0x000fe40008ffe4ff */
[----:B------:R-:W-:Y:S01]  /*1fd0*/  UIADD3 UR8, UPT, UPT, UR8, 0x18800, URZ ;  /* 0x0001880008087890 */ /* 0x000fe2000fffe0ff */
[----:B------:R3:W4:Y:S01]  /*1fe0*/  SYNCS.PHASECHK.TRANS64.TRYWAIT P0, [UR6+0x40], R0 ;  /* 0x00004000ff0075a7 */ /* 0x0007220008001106 */
[----:B------:R-:W-:Y:S01]  /*1ff0*/  UIADD3.X UR23, UPT, UPT, URZ, UR27, URZ, UP0, !UPT ;  /* 0x0000001bff177290 */ /* 0x000fe200087fe4ff */
[----:B------:R-:W-:Y:S01]  /*2000*/  UMOV UR6, 0x30000 ;  /* 0x0003000000067882 */ /* 0x000fe20000000000 */
[----:B------:R-:W-:Y:S01]  /*2010*/  UMOV UR30, 0x0 ;  /* 0x00000000001e7882 */ /* 0x000fe20000000000 */
[----:B------:R-:W-:Y:S01]  /*2020*/  UMOV UR31, 0x10000000 ;  /* 0x10000000001f7882 */ /* 0x000fe20000000000 */
[----:B------:R-:W-:Y:S01]  /*2030*/  UMOV UR19, UR35 ;  /* 0x0000002300137c82 */ /* 0x000fe20008000000 */
[----:B------:R-:W-:Y:S01]  /*2040*/  UMOV UR20, UR36 ;  /* 0x0000002400147c82 */ /* 0x000fe20008000000 */
[----:B------:R-:W-:Y:S01]  /*2050*/  UMOV UR12, UR36 ;  /* 0x00000024000c7c82 */ /* 0x000fe20008000000 */
[----:B------:R-:W-:Y:S01]  /*2060*/  UMOV UR9, UR17 ;  /* 0x0000001100097c82 */ /* 0x000fe20008000000 */
[----:B------:R-:W-:Y:S01]  /*2070*/  UMOV UR10, UR18 ;  /* 0x00000012000a7c82 */ /* 0x000fe20008000000 */
[----:B------:R3:W-:Y:S01]  /*2080*/  UTMALDG.3D.MULTICAST [UR16], [UR14], UR6, desc[UR30] ;  /* 0x00001e100e0073b4 */ /* 0x0007e20008011806 */
[----:B------:R-:W-:Y:S01]  /*2090*/  UIADD3 UR13, UPT, UPT, UR13, 0x1, URZ ;  /* 0x000000010d0d7890 */ /* 0x000fe2000fffe0ff */
[----:B------:R-:W-:-:S03]  /*20a0*/  UMOV UR4, UR5 ;  /* 0x0000000500047c82 */ /* 0x000fc60008000000 */
[----:B------:R-:W-:Y:S01]  /*20b0*/  UISETP.NE.AND UP0, UPT, UR13, UR25, UPT ;  /* 0x000000190d00728c */ /* 0x000fe2000bf05270 */
[----:B------:R3:W-:Y:S08]  /*20c0*/  UTMALDG.3D [UR8], [UR22], desc[UR30] ;  /* 0x00001e08160075b4 */ /* 0x0007f00008011000 */
[----:B---3--:R-:W-:Y:S05]  /*20d0*/  BRA.U UP0, `(.L_x_39) ;  /* 0xfffffffd004c7547 */ /* 0x008fea000b83ffff */
.L_x_33:
[C---:B------:R-:W-:Y:S01]  /*20e0*/  LEA R3, R11.reuse, UR7, 0x3 ;  /* 0x000000070b037c11 */ /* 0x040fe2000f8e18ff */
[----:B------:R-:W-:Y:S01]  /*20f0*/  NOP ;  /* 0x0000000000007918 */ /* 0x000fe20000000000 */
[----:B-1----:R-:W-:Y:S02]  /*2100*/  SHF.L.U32 R0, R10, 0x1f, RZ ;  /* 0x0000001f0a007819 */ /* 0x002fe400000006ff */
[----:B------:R-:W-:Y:S02]  /*2110*/  LEA R5, R11, UR7, 0x4 ;  /* 0x000000070b057c11 */ /* 0x000fe4000f8e20ff */
[----:B--2-4-:R-:W1:Y:S02]  /*2120*/  SYNCS.PHASECHK.TRANS64.TRYWAIT P0, [R3+URZ+0xd0], R0 ;  /* 0x0000d000030075a7 */ /* 0x014e6400080011ff */
[----:B-1----:R-:W-:Y:S05]  /*2130*/  @!P0 BRA `(.L_x_40) ;  /* 0x0000006c00388947 */ /* 0x002fea0003800000 */
.L_x_146:
[----:B------:R-:W2:Y:S01]  /*2140*/  LDS.128 R4, [R5+0x160] ;  /* 0x0001600005047984 */ /* 0x000ea20000000c00 */
[----:B------:R-:W-:Y:S01]  /*2150*/  UISETP.GE.AND UP0, UPT, UR42, 0x1, UPT ;  /* 0x000000012a00788c */ /* 0x000fe2000bf06270 */
[----:B------:R-:W-:Y:S01]  /*2160*/  @!PT LDS RZ, [RZ] ;  /* 0x00000000fffff984 */ /* 0x000fe20000000800 */
[----:B------:R-:W-:Y:S01]  /*2170*/  @!PT LDS RZ, [RZ] ;  /* 0x00000000fffff984 */ /* 0x000fe20000000800 */
[----:B------:R-:W-:Y:S01]  /*2180*/  @!PT LDS RZ, [RZ] ;  /* 0x00000000fffff984 */ /* 0x000fe20000000800 */
[----:B------:R-:W-:Y:S01]  /*2190*/  @!PT LDS RZ, [RZ] ;  /* 0x00000000fffff984 */ /* 0x000fe20000000800 */
[----:B------:R3:W-:Y:S06]  /*21a0*/  MEMBAR.ALL.CTA ;  /* 0x0000000000007992 */ /* 0x0007ec0000008000 */
[----:B---3--:R-:W3:Y:S01]  /*21b0*/  FENCE.VIEW.ASYNC.S ;  /* 0x00000000000073c6 */ /* 0x008ee20000000000 */
[----:B--2---:R-:W-:-:S13]  /*21c0*/  LOP3.LUT P0, RZ, R6, 0x1, RZ, 0xc0, !PT ;  /* 0x0000000106ff7812 */ /* 0x004fda000780c0ff */
[----:B---3--:R-:W-:Y:S01]  /*21d0*/  VOTEU.ANY UP1, P0 ;  /* 0x0000000000ff7886 */ /* 0x008fe20000020100 */
[----:B------:R-:W-:-:S13]  /*21e0*/  PLOP3.LUT P0, PT, PT, PT, UP1, 0x80, 0x8 ;  /* 0x000000000008781c */ /* 0x000fda0003f0f018 */
[----:B-1----:R-:W-:Y:S02]  /*21f0*/  @P0 LOP3.LUT R0, R5, 0xffff, RZ, 0xc0, !PT ;  /* 0x0000ffff05000812 */ /* 0x002fe400078ec0ff */
[----:B------:R-:W-:Y:S02]  /*2200*/  @P0 MOV R2, R4 ;  /* 0x0000000400020202 */ /* 0x000fe40000000f00 */
[----:B------:R-:W-:Y:S01]  /*2210*/  @P0 R2UR UR6, R0 ;  /* 0x00000000000602ca */ /* 0x000fe200000e0000 */
[----:B------:R-:W-:Y:S01]  /*2220*/  VIADD R0, R3, 0xe0 ;  /* 0x000000e003007836 */ /* 0x000fe20000000000 */
[----:B------:R-:W-:Y:S02]  /*2230*/  @P0 SHF.R.U32.HI R4, RZ, 0x10, R5 ;  /* 0x00000010ff040819 */ /* 0x000fe40000011605 */
[----:B------:R-:W-:Y:S02]  /*2240*/  @P0 R2UR UR8, R2 ;  /* 0x00000000020802ca */ /* 0x000fe400000e0000 */
[----:B------:R-:W-:-:S02]  /*2250*/  PRMT R0, RZ, 0x654, R0 ;  /* 0x00000654ff007816 */ /* 0x000fc40000000000 */
[----:B------:R-:W-:Y:S02]  /*2260*/  @P0 R2UR UR4, R4 ;  /* 0x00000000040402ca */ /* 0x000fe400000e0000 */
[----:B------:R1:W-:Y:S03]  /*2270*/  SYNCS.ARRIVE.TRANS64.RED.A1T0 RZ, [R0+URZ], RZ ;  /* 0x000000ff00ff79a7 */ /* 0x0003e600081004ff */
[----:B------:R-:W-:-:S04]  /*2280*/  @UP1 UMOV UR37, UR6 ;  /* 0x0000000600251c82 */ /* 0x000fc80008000000 */
[----:B------:R-:W-:-:S04]  /*2290*/  @UP1 UMOV UR38, UR8 ;  /* 0x0000000800261c82 */ /* 0x000fc80008000000 */
[----:B------:R-:W-:Y:S01]  /*22a0*/  @UP1 UMOV UR36, UR4 ;  /* 0x0000000400241c82 */ /* 0x000fe20008000000 */
[----:B------:R-:W-:Y:S05]  /*22b0*/  BRA.U !UP0, `(.L_x_41) ;  /* 0x0000000108d47547 */ /* 0x000fea000b800000 */
[----:B------:R-:W2:Y:S01]  /*22c0*/  LDCU.128 UR12, c[0x0][0xb10] ;  /* 0x00016200ff0c77ac */ /* 0x000ea20008000c00 */
[----:B------:R-:W3:Y:S01]  /*22d0*/  LDCU UR25, c[0x0][0xb20] ;  /* 0x00016400ff1977ac */ /* 0x000ee20008000800 */
[----:B------:R-:W4:Y:S01]  /*22e0*/  LDCU UR20, c[0x0][0xb0c] ;  /* 0x00016180ff1477ac */ /* 0x000f220008000800 */
[----:B------:R-:W1:Y:S01]  /*22f0*/  LDCU.64 UR10, c[0x0][0xb28] ;  /* 0x00016500ff0a77ac */ /* 0x000e620008000a00 */
[----:B------:R-:W-:Y:S02]  /*2300*/  UISETP.NE.AND UP3, UPT, UR42, 0x1, UPT ;  /* 0x000000012a00788c */ /* 0x000fe4000bf65270 */
[----:B--2---:R-:W-:Y:S02]  /*2310*/  UIMAD.WIDE.U32 UR16, UR39, UR15, URZ ;  /* 0x0000000f271072a5 */ /* 0x004fe4000f8e00ff */
[----:B------:R-:W-:Y:S02]  /*2320*/  UIMAD.WIDE.U32 UR8, UR40, UR12, URZ ;  /* 0x0000000c280872a5 */ /* 0x000fe4000f8e00ff */
[----:B------:R-:W-:-:S02]  /*2330*/  UISETP.NE.AND UP0, UPT, UR14, 0x1, UPT ;  /* 0x000000010e00788c */ /* 0x000fc4000bf05270 */
[----:B------:R-:W-:Y:S01]  /*2340*/  UIMAD.WIDE.U32 UR22, UR37, UR15, URZ ;  /* 0x0000000f251672a5 */ /* 0x000fe2000f8e00ff */
[----:B------:R-:W-:Y:S02]  /*2350*/  UMOV UR16, UR17 ;  /* 0x0000001100107c82 */ /* 0x000fe40008000000 */
[----:B------:R-:W-:Y:S01]  /*2360*/  UMOV UR8, UR9 ;  /* 0x0000000900087c82 */ /* 0x000fe20008000000 */
[----:B---3--:R-:W-:Y:S02]  /*2370*/  USHF.R.U32.HI UR16, URZ, UR25, UR16 ;  /* 0x00000019ff107299 */ /* 0x008fe40008011610 */
[----:B----4-:R-:W-:Y:S02]  /*2380*/  UISETP.NE.AND UP2, UPT, UR20, 0x1, UPT ;  /* 0x000000011400788c */ /* 0x010fe4000bf45270 */
[----:B------:R-:W-:Y:S02]  /*2390*/  USHF.R.U32.HI UR8, URZ, UR13, UR8 ;  /* 0x0000000dff087299 */ /* 0x000fe40008011608 */
[----:B------:R-:W-:-:S02]  /*23a0*/  USEL UR6, UR39, UR16, !UP0 ;  /* 0x0000001027067287 */ /* 0x000fc4000c000000 */
[----:B------:R-:W-:Y:S02]  /*23b0*/  USEL UR8, UR40, UR8, !UP2 ;  /* 0x0000000828087287 */ /* 0x000fe4000d000000 */
[----:B-1----:R-:W-:Y:S01]  /*23c0*/  UIMAD.WIDE.U32 UR16, UR6, UR10, URZ ;  /* 0x0000000a061072a5 */ /* 0x002fe2000f8e00ff */
[----:B------:R-:W-:Y:S01]  /*23d0*/  UMOV UR4, UR23 ;  /* 0x0000001700047c82 */ /* 0x000fe20008000000 */
[----:B------:R-:W-:Y:S02]  /*23e0*/  UIMAD.WIDE.U32 UR18, UR38, UR12, URZ ;  /* 0x0000000c261272a5 */ /* 0x000fe4000f8e00ff */
[----:B------:R-:W-:-:S03]  /*23f0*/  UIMAD.WIDE.U32 UR22, UR8, UR10, URZ ;  /* 0x0000000a081672a5 */ /* 0x000fc6000f8e00ff */
[----:B------:R-:W-:Y:S01]  /*2400*/  UMOV UR16, UR17 ;  /* 0x0000001100107c82 */ /* 0x000fe20008000000 */
[----:B------:R-:W-:Y:S02]  /*2410*/  USHF.R.U32.HI UR4, URZ, UR25, UR4 ;  /* 0x00000019ff047299 */ /* 0x000fe40008011604 */
[----:B------:R-:W-:Y:S01]  /*2420*/  @UP3 USHF.R.U32.HI UR6, URZ, UR11, UR16 ;  /* 0x0000000bff063299 */ /* 0x000fe20008011610 */
[----:B------:R-:W-:Y:S01]  /*2430*/  UMOV UR18, UR19 ;  /* 0x0000001300127c82 */ /* 0x000fe20008000000 */
[----:B------:R-:W-:Y:S01]  /*2440*/  UMOV UR22, UR23 ;  /* 0x0000001700167c82 */ /* 0x000fe20008000000 */
[----:B------:R-:W-:Y:S02]  /*2450*/  USHF.R.U32.HI UR13, URZ, UR13, UR18 ;  /* 0x0000000dff0d7299 */ /* 0x000fe40008011612 */
[----:B------:R-:W-:Y:S02]  /*2460*/  USEL UR4, UR37, UR4, !UP0 ;  /* 0x0000000425047287 */ /* 0x000fe4000c000000 */
[----:B------:R-:W-:-:S02]  /*2470*/  @UP3 USHF.R.U32.HI UR8, URZ, UR11, UR22 ;  /* 0x0000000bff083299 */ /* 0x000fc40008011616 */
[----:B------:R-:W-:Y:S02]  /*2480*/  UIMAD UR9, UR42, UR6, URZ ;  /* 0x000000062a0972a4 */ /* 0x000fe4000f8e02ff */
[----:B------:R-:W-:Y:S02]  /*2490*/  USEL UR6, UR38, UR13, !UP2 ;  /* 0x0000000d26067287 */ /* 0x000fe4000d000000 */
[----:B------:R-:W-:Y:S02]  /*24a0*/  UIMAD UR12, UR42, UR8, URZ ;  /* 0x000000082a0c72a4 */ /* 0x000fe4000f8e02ff */
[----:B------:R-:W-:Y:S02]  /*24b0*/  UISETP.GE.AND UP0, UPT, UR4, UR9, UPT ;  /* 0x000000090400728c */ /* 0x000fe4000bf06270 */
[----:B------:R-:W-:Y:S02]  /*24c0*/  UIMAD.WIDE.U32 UR16, UR4, UR10, URZ ;  /* 0x0000000a041072a5 */ /* 0x000fe4000f8e00ff */
[----:B------:R-:W-:-:S02]  /*24d0*/  UISETP.GE.OR UP0, UPT, UR6, UR12, UP0 ;  /* 0x0000000c0600728c */ /* 0x000fc40008706670 */
        /* <DEDUP_REMOVED lines=19> */
.L_x_41:
[----:B------:R-:W2:Y:S02]  /*2610*/  LDCU UR4, c[0x0][0xb30] ;  /* 0x00016600ff0477ac */ /* 0x000ea40008000800 */
[----:B--2---:R-:W-:-:S09]  /*2620*/  UISETP.NE.AND UP0, UPT, UR4, 0x1, UPT ;  /* 0x000000010400788c */ /* 0x004fd2000bf05270 */
[----:B------:R-:W-:Y:S05]  /*2630*/  BRA.U UP0, `(.L_x_42) ;  /* 0x0000000100447547 */ /* 0x000fea000b800000 */
[----:B------:R-:W2:Y:S01]  /*2640*/  LDCU.128 UR12, c[0x0][0xb10] ;  /* 0x00016200ff0c77ac */ /* 0x000ea20008000c00 */
[----:B------:R-:W3:Y:S01]  /*2650*/  LDCU UR16, c[0x0][0xb0c] ;  /* 0x00016180ff1077ac */ /* 0x000ee20008000800 */
[----:B------:R-:W4:Y:S01]  /*2660*/  LDCU UR17, c[0x0][0xb20] ;  /* 0x00016400ff1177ac */ /* 0x000f220008000800 */
[----:B--2---:R-:W-:Y:S02]  /*2670*/  UIMAD.WIDE.U32 UR10, UR38, UR12, URZ ;  /* 0x0000000c260a72a5 */ /* 0x004fe4000f8e00ff */
[----:B------:R-:W-:Y:S02]  /*2680*/  UIMAD.WIDE.U32 UR8, UR37, UR15, URZ ;  /* 0x0000000f250872a5 */ /* 0x000fe4000f8e00ff */
[----:B---3--:R-:W-:Y:S02]  /*2690*/  UISETP.NE.AND UP2, UPT, UR16, 0x1, UPT ;  /* 0x000000011000788c */ /* 0x008fe4000bf45270 */
[----:B------:R-:W-:Y:S01]  /*26a0*/  UISETP.NE.AND UP0, UPT, UR14, 0x1, UPT ;  /* 0x000000010e00788c */ /* 0x000fe2000bf05270 */
[----:B------:R-:W-:-:S02]  /*26b0*/  UMOV UR6, UR11 ;  /* 0x0000000b00067c82 */ /* 0x000fc40008000000 */
[----:B------:R-:W-:Y:S01]  /*26c0*/  UMOV UR4, UR9 ;  /* 0x0000000900047c82 */ /* 0x000fe20008000000 */
[----:B------:R-:W-:Y:S02]  /*26d0*/  USHF.R.U32.HI UR6, URZ, UR13, UR6 ;  /* 0x0000000dff067299 */ /* 0x000fe40008011606 */
[----:B----4-:R-:W-:Y:S02]  /*26e0*/  USHF.R.U32.HI UR4, URZ, UR17, UR4 ;  /* 0x00000011ff047299 */ /* 0x010fe40008011604 */
[----:B------:R-:W-:Y:S02]  /*26f0*/  USEL UR6, UR38, UR6, !UP2 ;  /* 0x0000000626067287 */ /* 0x000fe4000d000000 */
[----:B------:R-:W-:-:S04]  /*2700*/  USEL UR4, UR37, UR4, !UP0 ;  /* 0x0000000425047287 */ /* 0x000fc8000c000000 */
[----:B------:R-:W-:Y:S02]  /*2710*/  UIADD3 UR8, UPT, UPT, UR6, -UR4, URZ ;  /* 0x8000000406087290 */ /* 0x000fe4000fffe0ff */
[----:B------:R-:W-:Y:S02]  /*2720*/  UIADD3 UR4, UPT, UPT, -UR6, UR4, URZ ;  /* 0x0000000406047290 */ /* 0x000fe4000fffe1ff */
[----:B------:R-:W-:Y:S02]  /*2730*/  UIMAD UR37, UR8, UR14, UR37 ;  /* 0x0000000e082572a4 */ /* 0x000fe4000f8e0225 */
[----:B------:R-:W-:-:S12]  /*2740*/  UIMAD UR38, UR4, UR16, UR38 ;  /* 0x00000010042672a4 */ /* 0x000fd8000f8e0226 */
.L_x_42:
[----:B------:R-:W-:Y:S01]  /*2750*/  VIADD R11, R11, 0x1 ;  /* 0x000000010b0b7836 */ /* 0x000fe20000000000 */
[----:B------:R-:W-:Y:S02]  /*2760*/  R2UR UR6, R66 ;  /* 0x00000000420672ca */ /* 0x000fe400000e0000 */
[----:B------:R-:W-:Y:S02]  /*2770*/  R2UR UR4, R65 ;  /* 0x00000000410472ca */ /* 0x000fe400000e0000 */
[C---:B------:R-:W-:Y:S02]  /*2780*/  ISETP.NE.AND P0, PT, R11.reuse, 0x2, PT ;  /* 0x000000020b00780c */ /* 0x040fe40003f05270 */
[----:B------:R-:W-:Y:S02]  /*2790*/  PLOP3.LUT P1, PT, PT, PT, PT, 0x80, 0x8 ;  /* 0x000000000008781c */ /* 0x000fe40003f2f070 */
[----:B------:R-:W-:Y:S02]  /*27a0*/  SEL R3, RZ, 0x1, P0 ;  /* 0x00000001ff037807 */ /* 0x000fe40000000000 */
[----:B------:R-:W-:-:S02]  /*27b0*/  SEL R11, R11, RZ, P0 ;  /* 0x000000ff0b0b7207 */ /* 0x000fc40000000000 */
[----:B------:R-:W-:Y:S01]  /*27c0*/  LOP3.LUT R10, R10, R3, RZ, 0x3c, !PT ;  /* 0x000000030a0a7212 */ /* 0x000fe200078e3cff */
[----:B------:R-:W-:Y:S02]  /*27d0*/  UIADD3 UR16, UPT, UPT, UR38, UR6, URZ ;  /* 0x0000000626107290 */ /* 0x000fe4000fffe0ff */
[----:B------:R-:W-:Y:S01]  /*27e0*/  UIADD3 UR20, UPT, UPT, UR37, UR4, URZ ;  /* 0x0000000425147290 */ /* 0x000fe2000fffe0ff */
[----:B------:R-:W-:Y:S11]  /*27f0*/  BRA.U UP1, `(.L_x_43) ;  /* 0xfffffff101507547 */ /* 0x000ff6000b83ffff */
[----:B------:R-:W-:Y:S01]  /*2800*/  UIADD3 UR7, UPT, UPT, UR7, 0x40, URZ ;  /* 0x0000004007077890 */ /* 0x000fe2000fffe0ff */
[----:B------:R-:W-:-:S03]  /*2810*/  SHF.L.U32 R3, R12, 0x1f, RZ ;  /* 0x0000001f0c037819 */ /* 0x000fc600000006ff */
[----:B------:R-:W-:-:S09]  /*2820*/  ULEA UR4, UR5, UR7, 0x3 ;  /* 0x0000000705047291 */ /* 0x000fd2000f8e18ff */
[----:B------:R-:W2:Y:S02]  /*2830*/  SYNCS.PHASECHK.TRANS64.TRYWAIT P0, [UR4], R3 ;  /* 0x00000003ff0075a7 */ /* 0x000ea40008001104 */
[----:B--2---:R-:W-:Y:S05]  /*2840*/  @!P0 BRA `(.L_x_44) ;  /* 0x0000006400888947 */ /* 0x004fea0003800000 */
.L_x_148:
[----:B------:R-:W-:-:S04]  /*2850*/  UIADD3 UR4, UPT, UPT, UR5, 0x1, URZ ;  /* 0x0000000105047890 */ /* 0x000fc8000fffe0ff */
[----:B------:R-:W-:-:S04]  /*2860*/  UISETP.NE.AND UP0, UPT, UR4, 0x8, UPT ;  /* 0x000000080400788c */ /* 0x000fc8000bf05270 */
[----:B------:R-:W-:Y:S02]  /*2870*/  USEL UR6, URZ, 0x1, UP0 ;  /* 0x00000001ff067887 */ /* 0x000fe40008000000 */
[----:B------:R-:W-:-:S04]  /*2880*/  USEL UR4, UR4, URZ, UP0 ;  /* 0x000000ff04047287 */ /* 0x000fc80008000000 */
[----:B------:R-:W-:Y:S01]  /*2890*/  ULEA UR5, UR4, UR7, 0x3 ;  /* 0x0000000704057291 */ /* 0x000fe2000f8e18ff */
[----:B------:R-:W-:-:S04]  /*28a0*/  LOP3.LUT R2, R12, UR6, RZ, 0x3c, !PT ;  /* 0x000000060c027c12 */ /* 0x000fc8000f8e3cff */
[----:B-1----:R-:W-:-:S04]  /*28b0*/  SHF.L.U32 R3, R2, 0x1f, RZ ;  /* 0x0000001f02037819 */ /* 0x002fc800000006ff */
[----:B------:R-:W1:Y:S02]  /*28c0*/  SYNCS.PHASECHK.TRANS64.TRYWAIT P0, [UR5], R3 ;  /* 0x00000003ff0075a7 */ /* 0x000e640008001105 */
[----:B-1----:R-:W-:Y:S05]  /*28d0*/  @!P0 BRA `(.L_x_45) ;  /* 0x00000064007c8947 */ /* 0x002fea0003800000 */
.L_x_150:
        /* <DEDUP_REMOVED lines=9> */
.L_x_152:
        /* <DEDUP_REMOVED lines=9> */
.L_x_154:
        /* <DEDUP_REMOVED lines=9> */
.L_x_156:
        /* <DEDUP_REMOVED lines=9> */
.L_x_158:
        /* <DEDUP_REMOVED lines=9> */
.L_x_160:
[----:B------:R-:W-:-:S04]  /*2bb0*/  UIADD3 UR4, UPT, UPT, UR4, 0x1, URZ ;  /* 0x0000000104047890 */ /* 0x000fc8000fffe0ff */
[----:B------:R-:W-:-:S04]  /*2bc0*/  UISETP.NE.AND UP0, UPT, UR4, 0x8, UPT ;  /* 0x000000080400788c */ /* 0x000fc8000bf05270 */
[----:B------:R-:W-:Y:S02]  /*2bd0*/  USEL UR5, URZ, 0x1, UP0 ;  /* 0x00000001ff057887 */ /* 0x000fe40008000000 */
[----:B------:R-:W-:-:S04]  /*2be0*/  USEL UR4, UR4, URZ, UP0 ;  /* 0x000000ff04047287 */ /* 0x000fc80008000000 */
[----:B------:R-:W-:Y:S01]  /*2bf0*/  ULEA UR4, UR4, UR7, 0x3 ;  /* 0x0000000704047291 */ /* 0x000fe2000f8e18ff */
[----:B-1----:R-:W-:-:S04]  /*2c00*/  LOP3.LUT R3, R2, UR5, RZ, 0x3c, !PT ;  /* 0x0000000502037c12 */ /* 0x002fc8000f8e3cff */
[----:B------:R-:W-:Y:S01]  /*2c10*/  SHF.L.U32 R3, R3, 0x1f, RZ ;  /* 0x0000001f03037819 */ /* 0x000fe200000006ff */
[----:B------:R-:W-:-:S07]  /*2c20*/  IMAD.U32 R0, RZ, RZ, UR4 ;  /* 0x00000004ff007e24 */ /* 0x000fce000f8e00ff */
.L_x_51:
[----:B-1----:R1:W2:Y:S02]  /*2c30*/  SYNCS.PHASECHK.TRANS64.TRYWAIT P0, [R0+URZ], R3 ;  /* 0x00000003000075a7 */ /* 0x0022a400080011ff */
[----:B--2---:R-:W-:Y:S05]  /*2c40*/  @!P0 NANOSLEEP.SYNCS 0x989680 ;  /* 0x009896800000895d */ /* 0x004fea0003900000 */
[----:B------:R-:W2:Y:S02]  /*2c50*/  @!P0 SYNCS.PHASECHK.TRANS64 P0, [R0+URZ], R3 ;  /* 0x00000003000085a7 */ /* 0x000ea400080010ff */
[----:B--2---:R-:W-:Y:S05]  /*2c60*/  @P0 EXIT ;  /* 0x000000000000094d */ /* 0x004fea0003800000 */
[----:B------:R-:W-:Y:S05]  /*2c70*/  BRA `(.L_x_51) ;  /* 0xfffffffc00ec7947 */ /* 0x000fea000383ffff */
.L_x_23:
[----:B------:R-:W1:Y:S02]  /*2c80*/  S2UR UR4, SR_CgaCtaId ;  /* 0x00000000000479c3 */ /* 0x000e640000008800 */
[----:B-1----:R-:W-:-:S04]  /*2c90*/  UISETP.NE.AND UP0, UPT, UR4, URZ, UPT ;  /* 0x000000ff0400728c */ /* 0x002fc8000bf05270 */
[----:B------:R-:W-:-:S09]  /*2ca0*/  UISETP.NE.OR UP0, UPT, UR17, 0x1, UP0 ;  /* 0x000000011100788c */ /* 0x000fd20008705670 */
[----:B------:R-:W-:Y:S05]  /*2cb0*/  BRA.U UP0, `(.L_x_52) ;  /* 0x00000005004c7547 */ /* 0x000fea000b800000 */
[----:B------:R-:W1:Y:S01]  /*2cc0*/  S2UR UR5, SR_CgaCtaId ;  /* 0x00000000000579c3 */ /* 0x000e620000008800 */
[----:B------:R-:W-:Y:S01]  /*2cd0*/  UMOV UR4, 0x400 ;  /* 0x0000040000047882 */ /* 0x000fe20000000000 */
[----:B------:R-:W-:Y:S01]  /*2ce0*/  ISETP.GE.U32.AND P2, PT, R0, 0x2, PT ;  /* 0x000000020000780c */ /* 0x000fe20003f46070 */
[----:B------:R-:W-:Y:S01]  /*2cf0*/  IMAD.MOV.U32 R12, RZ, RZ, 0x1 ;  /* 0x00000001ff0c7424 */ /* 0x000fe200078e00ff */
[----:B------:R-:W-:Y:S02]  /*2d00*/  CS2R R10, SRZ ;  /* 0x00000000000a7805 */ /* 0x000fe4000001ff00 */
[----:B------:R-:W-:Y:S01]  /*2d10*/  CS2R R8, SRZ ;  /* 0x0000000000087805 */ /* 0x000fe2000001ff00 */
[----:B-1----:R-:W-:-:S03]  /*2d20*/  ULEA UR6, UR5, UR4, 0x18 ;  /* 0x0000000405067291 */ /* 0x002fc6000f8ec0ff */
[----:B------:R-:W-:-:S09]  /*2d30*/  UMOV UR5, URZ ;  /* 0x000000ff00057c82 */ /* 0x000fd20008000000 */
.L_x_56:
[----:B------:R-:W-:Y:S02]  /*2d40*/  LEA R2, R8, UR6, 0x3 ;  /* 0x0000000608027c11 */ /* 0x000fe4000f8e18ff */
[----:B------:R-:W-:-:S03]  /*2d50*/  SHF.L.U32 R5, R9, 0x1f, RZ ;  /* 0x0000001f09057819 */ /* 0x000fc600000006ff */
[----:B------:R-:W-:Y:S01]  /*2d60*/  VIADD R4, R2, 0x140 ;  /* 0x0000014002047836 */ /* 0x000fe20000000000 */
[----:B------:R-:W1:Y:S02]  /*2d70*/  SYNCS.PHASECHK.TRANS64.TRYWAIT P0, [R2+URZ+0x130], R5 ;  /* 0x00013005020075a7 */ /* 0x000e6400080011ff */
[----:B-1----:R-:W-:Y:S05]  /*2d80*/  @!P0 BRA `(.L_x_53) ;  /* 0x0000006000e08947 */ /* 0x002fea0003800000 */
.L_x_161:
[----:B------:R-:W-:Y:S01]  /*2d90*/  ULEA UR4, UR5, UR6, 0x3 ;  /* 0x0000000605047291 */ /* 0x000fe2000f8e18ff */
[----:B------:R-:W-:Y:S02]  /*2da0*/  PRMT R4, RZ, 0x654, R4 ;  /* 0x00000654ff047816 */ /* 0x000fe40000000004 */
[----:B-1----:R-:W-:Y:S01]  /*2db0*/  SHF.L.U32 R5, R12, 0x1f, RZ ;  /* 0x0000001f0c057819 */ /* 0x002fe200000006ff */
[----:B------:R-:W-:Y:S01]  /*2dc0*/  UIADD3 UR7, UPT, UPT, UR4, 0xd0, URZ ;  /* 0x000000d004077890 */ /* 0x000fe2000fffe0ff */
[----:B------:R1:W-:Y:S05]  /*2dd0*/  SYNCS.ARRIVE.TRANS64.RED.A1T0 RZ, [R4+URZ], RZ ;  /* 0x000000ff04ff79a7 */ /* 0x0003ea00081004ff */
[----:B------:R-:W-:Y:S01]  /*2de0*/  IMAD.U32 R7, RZ, RZ, UR7 ;  /* 0x00000007ff077e24 */ /* 0x000fe2000f8e00ff */
[----:B------:R-:W2:Y:S04]  /*2df0*/  SYNCS.PHASECHK.TRANS64.TRYWAIT P0, [UR4+0xe0], R5 ;  /* 0x0000e005ff0075a7 */ /* 0x000ea80008001104 */
[----:B------:R-:W-:Y:S01]  /*2e00*/  PRMT R6, R0, 0x654, R7 ;  /* 0x0000065400067816 */ /* 0x000fe20000000007 */
[----:B-1----:R-:W-:Y:S01]  /*2e10*/  @!P2 IMAD.MOV.U32 R4, RZ, RZ, 0x10 ;  /* 0x00000010ff04a424 */ /* 0x002fe200078e00ff */
[----:B--2---:R-:W-:Y:S06]  /*2e20*/  @!P0 BRA `(.L_x_54) ;  /* 0x0000006000cc8947 */ /* 0x004fec0003800000 */
.L_x_163:
[----:B------:R-:W-:Y:S01]  /*2e30*/  ULEA UR8, UR5, UR6, 0x4 ;  /* 0x0000000605087291 */ /* 0x000fe2000f8e20ff */
[----:B------:R-:W-:Y:S01]  /*2e40*/  SEL R3, R6, R3, !P2 ;  /* 0x0000000306037207 */ /* 0x000fe20005000000 */
[----:B------:R-:W-:Y:S01]  /*2e50*/  UIADD3 UR9, UPT, UPT, UR4, 0xd0, URZ ;  /* 0x000000d004097890 */ /* 0x000fe2000fffe0ff */
[----:B-1----:R-:W-:Y:S01]  /*2e60*/  LEA R2, R11, UR6, 0x3 ;  /* 0x000000060b027c11 */ /* 0x002fe2000f8e18ff */
[----:B------:R-:W-:Y:S01]  /*2e70*/  UIADD3 UR8, UPT, UPT, UR8, 0x160, URZ ;  /* 0x0000016008087890 */ /* 0x000fe2000fffe0ff */
[----:B------:R-:W-:Y:S01]  /*2e80*/  SHF.L.U32 R5, R10, 0x1f, RZ ;  /* 0x0000001f0a057819 */ /* 0x000fe200000006ff */
[----:B------:R1:W-:Y:S01]  /*2e90*/  @!P2 SYNCS.ARRIVE.TRANS64.RED RZ, [R3+URZ], R4 ;  /* 0x0000000403ffa9a7 */ /* 0x0003e200080004ff */
[----:B------:R-:W-:Y:S01]  /*2ea0*/  UIADD3 UR4, UPT, UPT, UR5, 0x1, URZ ;  /* 0x0000000105047890 */ /* 0x000fe2000fffe0ff */
[----:B------:R-:W-:-:S03]  /*2eb0*/  VIADD R8, R8, 0x1 ;  /* 0x0000000108087836 */ /* 0x000fc60000000000 */
[----:B------:R-:W-:Y:S02]  /*2ec0*/  UISETP.NE.AND UP0, UPT, UR4, 0x2, UPT ;  /* 0x000000020400788c */ /* 0x000fe4000bf05270 */
[----:B------:R-:W-:Y:S06]  /*2ed0*/  UGETNEXTWORKID.BROADCAST [UR8], [UR9] ;  /* 0x00000000080073ca */ /* 0x000fec0008000100 */
[----:B------:R-:W-:Y:S01]  /*2ee0*/  USEL UR7, URZ, 0x1, UP0 ;  /* 0x00000001ff077887 */ /* 0x000fe20008000000 */
[----:B------:R-:W-:Y:S01]  /*2ef0*/  ISETP.NE.AND P0, PT, R8, 0x2, PT ;  /* 0x000000020800780c */ /* 0x000fe20003f05270 */
[----:B------:R-:W-:Y:S01]  /*2f00*/  USEL UR5, UR4, URZ, UP0 ;  /* 0x000000ff04057287 */ /* 0x000fe20008000000 */
[----:B------:R-:W2:Y:S03]  /*2f10*/  SYNCS.PHASECHK.TRANS64.TRYWAIT P1, [R2+URZ+0xd0], R5 ;  /* 0x0000d005020075a7 */ /* 0x000ea600080211ff */
[----:B------:R-:W-:Y:S01]  /*2f20*/  LOP3.LUT R12, R12, UR7, RZ, 0x3c, !PT ;  /* 0x000000070c0c7c12 */ /* 0x000fe2000f8e3cff */
[----:B-12---:R-:W-:Y:S07]  /*2f30*/  @!P1 BRA `(.L_x_55) ;  /* 0x0000006000a09947 */ /* 0x006fee0003800000 */
.L_x_164:
[C---:B------:R-:W-:Y:S01]  /*2f40*/  LEA R4, R11.reuse, UR6, 0x4 ;  /* 0x000000060b047c11 */ /* 0x040fe2000f8e20ff */
[----:B-1----:R-:W-:Y:S01]  /*2f50*/  VIADD R2, R2, 0xe0 ;  /* 0x000000e002027836 */ /* 0x002fe20000000000 */
[----:B------:R-:W-:Y:S01]  /*2f60*/  SEL R8, R8, RZ, P0 ;  /* 0x000000ff08087207 */ /* 0x000fe20000000000 */
[----:B------:R-:W-:-:S03]  /*2f70*/  VIADD R11, R11, 0x1 ;  /* 0x000000010b0b7836 */ /* 0x000fc60000000000 */
[----:B------:R-:W1:Y:S01]  /*2f80*/  LDS.128 R4, [R4+0x160] ;  /* 0x0001600004047984 */ /* 0x000e620000000c00 */
[----:B------:R-:W-:Y:S02]  /*2f90*/  PRMT R2, RZ, 0x654, R2 ;  /* 0x00000654ff027816 */ /* 0x000fe40000000002 */
[C---:B------:R-:W-:Y:S01]  /*2fa0*/  ISETP.NE.AND P1, PT, R11.reuse, 0x2, PT ;  /* 0x000000020b00780c */ /* 0x040fe20003f25270 */
[----:B------:R-:W-:Y:S01]  /*2fb0*/  @!PT LDS RZ, [RZ] ;  /* 0x00000000fffff984 */ /* 0x000fe20000000800 */
[----:B------:R-:W-:Y:S01]  /*2fc0*/  @!PT LDS RZ, [RZ] ;  /* 0x00000000fffff984 */ /* 0x000fe20000000800 */
[----:B------:R-:W-:Y:S01]  /*2fd0*/  @!PT LDS RZ, [RZ] ;  /* 0x00000000fffff984 */ /* 0x000fe20000000800 */
[----:B------:R-:W-:Y:S01]  /*2fe0*/  @!PT LDS RZ, [RZ] ;  /* 0x00000000fffff984 */ /* 0x000fe20000000800 */
[----:B------:R2:W-:Y:S06]  /*2ff0*/  MEMBAR.ALL.CTA ;  /* 0x0000000000007992 */ /* 0x0005ec0000008000 */
[----:B--2---:R-:W2:Y:S01]  /*3000*/  FENCE.VIEW.ASYNC.S ;  /* 0x00000000000073c6 */ /* 0x004ea20000000000 */
[----:B------:R-:W-:Y:S01]  /*3010*/  SEL R11, R11, RZ, P1 ;  /* 0x000000ff0b0b7207 */ /* 0x000fe20000800000 */
[----:B--2---:R2:W-:Y:S01]  /*3020*/  SYNCS.ARRIVE.TRANS64.RED.A1T0 RZ, [R2+URZ], RZ ;  /* 0x000000ff02ff79a7 */ /* 0x0045e200081004ff */
[----:B-1----:R-:W-:-:S02]  /*3030*/  LOP3.LUT P3, RZ, R6, 0x1, RZ, 0xc0, !PT ;  /* 0x0000000106ff7812 */ /* 0x002fc4000786c0ff */
[----:B------:R-:W-:-:S04]  /*3040*/  SEL R5, RZ, 0x1, P1 ;  /* 0x00000001ff057807 */ /* 0x000fc80000800000 */
[----:B------:R-:W-:Y:S02]  /*3050*/  LOP3.LUT R10, R10, R5, RZ, 0x3c, !PT ;  /* 0x000000050a0a7212 */ /* 0x000fe400078e3cff */
[----:B--2---:R-:W-:-:S04]  /*3060*/  SEL R2, RZ, 0x1, P0 ;  /* 0x00000001ff027807 */ /* 0x004fc80000000000 */
[----:B------:R-:W-:Y:S01]  /*3070*/  LOP3.LUT R9, R9, R2, RZ, 0x3c, !PT ;  /* 0x0000000209097212 */ /* 0x000fe200078e3cff */
[----:B------:R-:W-:Y:S06]  /*3080*/  @P3 BRA `(.L_x_56) ;  /* 0xfffffffc002c3947 */ /* 0x000fec000383ffff */
[----:B------:R-:W-:Y:S01]  /*3090*/  ULEA UR4, UR5, UR6, 0x3 ;  /* 0x0000000605047291 */ /* 0x000fe2000f8e18ff */
[----:B------:R-:W-:-:S08]  /*30a0*/  SHF.L.U32 R3, R12, 0x1f, RZ ;  /* 0x0000001f0c037819 */ /* 0x000fd000000006ff */
[----:B------:R-:W1:Y:S02]  /*30b0*/  SYNCS.PHASECHK.TRANS64 P0, [UR4+0xe0], R3 ;  /* 0x0000e003ff0075a7 */ /* 0x000e640008001004 */
[----:B-1----:R-:W-:Y:S05]  /*30c0*/  @P0 BRA `(.L_x_57) ;  /* 0x0000000000080947 */ /* 0x002fea0003800000 */
[----:B------:R-:W1:Y:S02]  /*30d0*/  SYNCS.PHASECHK.TRANS64.TRYWAIT P0, [UR4+0xe0], R3 ;  /* 0x0000e003ff0075a7 */ /* 0x000e640008001104 */
[----:B-1----:R-:W-:Y:S05]  /*30e0*/  @!P0 BRA `(.L_x_58) ;  /* 0x0000006000488947 */ /* 0x002fea0003800000 */
.L_x_57:
[----:B------:R-:W-:-:S04]  /*30f0*/  UIADD3 UR7, UPT, UPT, UR5, 0x1, URZ ;  /* 0x0000000105077890 */ /* 0x000fc8000fffe0ff */
[----:B------:R-:W-:-:S04]  /*3100*/  UISETP.NE.AND UP0, UPT, UR7, 0x2, UPT ;  /* 0x000000020700788c */ /* 0x000fc8000bf05270 */
[----:B------:R-:W-:Y:S02]  /*3110*/  USEL UR8, URZ, 0x1, UP0 ;  /* 0x00000001ff087887 */ /* 0x000fe40008000000 */
[----:B------:R-:W-:-:S04]  /*3120*/  USEL UR7, UR7, URZ, UP0 ;  /* 0x000000ff07077287 */ /* 0x000fc80008000000 */
[----:B------:R-:W-:Y:S01]  /*3130*/  ULEA UR7, UR7, UR6, 0x3 ;  /* 0x0000000607077291 */ /* 0x000fe2000f8e18ff */
[----:B-1----:R-:W-:-:S04]  /*3140*/  LOP3.LUT R3, R12, UR8, RZ, 0x3c, !PT ;  /* 0x000000080c037c12 */ /* 0x002fc8000f8e3cff */
[----:B------:R-:W-:-:S04]  /*3150*/  SHF.L.U32 R0, R3, 0x1f, RZ ;  /* 0x0000001f03007819 */ /* 0x000fc800000006ff */
[----:B------:R-:W1:Y:S02]  /*3160*/  SYNCS.PHASECHK.TRANS64 P0, [UR7+0xe0], R0 ;  /* 0x0000e000ff0075a7 */ /* 0x000e640008001007 */
[----:B-1----:R-:W-:Y:S05]  /*3170*/  @P0 EXIT ;  /* 0x000000000000094d */ /* 0x002fea0003800000 */
[----:B------:R-:W-:Y:S02]  /*3180*/  SHF.L.U32 R3, R3, 0x1f, RZ ;  /* 0x0000001f03037819 */ /* 0x000fe400000006ff */
[----:B------:R-:W-:-:S07]  /*3190*/  MOV R0, UR7 ;  /* 0x0000000700007c02 */ /* 0x000fce0008000f00 */
.L_x_59:
[----:B-1----:R1:W2:Y:S02]  /*31a0*/  SYNCS.PHASECHK.TRANS64.TRYWAIT P0, [R0+URZ+0xe0], R3 ;  /* 0x0000e003000075a7 */ /* 0x0022a400080011ff */
[----:B--2---:R-:W-:Y:S05]  /*31b0*/  @!P0 NANOSLEEP.SYNCS 0x989680 ;  /* 0x009896800000895d */ /* 0x004fea0003900000 */
[----:B------:R-:W2:Y:S02]  /*31c0*/  @!P0 SYNCS.PHASECHK.TRANS64 P0, [R0+URZ+0xe0], R3 ;  /* 0x0000e003000085a7 */ /* 0x000ea400080010ff */
[----:B--2---:R-:W-:Y:S05]  /*31d0*/  @P0 EXIT ;  /* 0x000000000000094d */ /* 0x004fea0003800000 */
[----:B------:R-:W-:Y:S05]  /*31e0*/  BRA `(.L_x_59) ;  /* 0xfffffffc00ec7947 */ /* 0x000fea000383ffff */
.L_x_52:
[----:B------:R-:W-:Y:S05]  /*31f0*/  BRA.U UP4, `(.L_x_60) ;  /* 0x0000000d04d87547 */ /* 0x000fea000b800000 */
[----:B------:R-:W1:Y:S01]  /*3200*/  S2UR UR7, SR_CgaCtaId ;  /* 0x00000000000779c3 */ /* 0x000e620000008800 */
[----:B------:R-:W-:Y:S01]  /*3210*/  UMOV UR4, 0x40 ;  /* 0x0000004000047882 */ /* 0x000fe20000000000 */
[----:B------:R-:W-:Y:S01]  /*3220*/  NOP ;  /* 0x0000000000007918 */ /* 0x000fe20000000000 */
[----:B------:R-:W-:Y:S01]  /*3230*/  UMOV UR6, 0x400 ;  /* 0x0000040000067882 */ /* 0x000fe20000000000 */
[----:B-1----:R-:W-:Y:S02]  /*3240*/  ULEA UR5, UR7, UR4, 0x18 ;  /* 0x0000000407057291 */ /* 0x002fe4000f8ec0ff */
[----:B------:R-:W-:-:S07]  /*3250*/  ULEA UR6, UR7, UR6, 0x18 ;  /* 0x0000000607067291 */ /* 0x000fce000f8ec0ff */
[----:B------:R-:W1:Y:S02]  /*3260*/  LDS.U8 R0, [UR5+0x1c] ;  /* 0x00001c05ff007984 */ /* 0x000e640008000000 */
[----:B-1----:R-:W-:-:S13]  /*3270*/  ISETP.NE.AND P0, PT, R0, RZ, PT ;  /* 0x000000ff0000720c */ /* 0x002fda0003f05270 */
[----:B------:R-:W-:Y:S05]  /*3280*/  @P0 BRA `(.L_x_61) ;  /* 0x0000000000580947 */ /* 0x000fea0003800000 */
[----:B------:R-:W-:-:S13]  /*3290*/  ELECT P0, URZ, PT ;  /* 0x0000000000ff782f */ /* 0x000fda0003800000 */
[----:B------:R-:W-:Y:S05]  /*32a0*/  @!P0 BRA `(.L_x_62) ;  /* 0x0000000000608947 */ /* 0x000fea0003800000 */
[----:B------:R-:W-:Y:S01]  /*32b0*/  UMOV UR4, 0x10 ;  /* 0x0000001000047882 */ /* 0x000fe20000000000 */
[----:B------:R-:W-:Y:S01]  /*32c0*/  HFMA2 R0, -RZ, RZ, 0, 5.9604644775390625e-08 ;  /* 0x00000001ff007431 */ /* 0x000fe200000001ff */
[----:B------:R-:W-:-:S03]  /*32d0*/  MOV R3, 0xffff ;  /* 0x0000ffff00037802 */ /* 0x000fc60000000f00 */
[----:B------:R-:W-:Y:S04]  /*32e0*/  DEPBAR.LE SB1, 0x36 ;  /* 0x00009d800000791a */ /* 0x000fe80000000000 */
[----:B------:R-:W1:Y:S02]  /*32f0*/  UTCATOMSWS.FIND_AND_SET.ALIGN UP0, UR4, UR4 ;  /* 0x00000004000475e3 */ /* 0x000e640008000800 */
[----:B-1----:R-:W-:Y:S01]  /*3300*/  MOV R4, UR4 ;  /* 0x0000000400047c02 */ /* 0x002fe20008000f00 */
[----:B------:R-:W-:Y:S06]  /*3310*/  BRA.U UP0, `(.L_x_63) ;  /* 0x0000000100187547 */ /* 0x000fec000b800000 */
.L_x_64:
[----:B------:R-:W-:Y:S05]  /*3320*/  NANOSLEEP 0x64 ;  /* 0x000000640000795d */ /* 0x000fea0003800000 */
[----:B------:R-:W-:-:S05]  /*3330*/  UMOV UR4, 0x10 ;  /* 0x0000001000047882 */ /* 0x000fca0000000000 */
[----:B------:R-:W-:Y:S04]  /*3340*/  DEPBAR.LE SB1, 0x36 ;  /* 0x00009d800000791a */ /* 0x000fe80000000000 */
[----:B------:R-:W1:Y:S02]  /*3350*/  UTCATOMSWS.FIND_AND_SET.ALIGN UP0, UR4, UR4 ;  /* 0x00000004000475e3 */ /* 0x000e640008000800 */
[----:B-1----:R-:W-:Y:S01]  /*3360*/  MOV R4, UR4 ;  /* 0x0000000400047c02 */ /* 0x002fe20008000f00 */
[----:B------:R-:W-:Y:S05]  /*3370*/  BRA.U !UP0, `(.L_x_64) ;  /* 0xfffffffd08e87547 */ /* 0x000fea000b83ffff */
.L_x_63:
[-C--:B------:R-:W-:Y:S02]  /*3380*/  SHF.L.U32 R3, R3, R4.reuse, RZ ;  /* 0x0000000403037219 */ /* 0x080fe400000006ff */
[----:B------:R-:W-:Y:S01]  /*3390*/  SHF.L.U32 R0, R0, R4, RZ ;  /* 0x0000000400007219 */ /* 0x000fe200000006ff */
[----:B------:R-:W-:Y:S02]  /*33a0*/  IMAD.SHL.U32 R4, R4, 0x20, RZ ;  /* 0x0000002004047824 */ /* 0x000fe400078e00ff */
[----:B------:R1:W-:Y:S04]  /*33b0*/  ATOMS.OR RZ, [UR5+0x14], R3 ;  /* 0x00001403ffff798c */ /* 0x0003e8000b000005 */
[----:B------:R1:W-:Y:S04]  /*33c0*/  ATOMS.OR RZ, [UR5+0x18], R0 ;  /* 0x00001800ffff798c */ /* 0x0003e8000b000005 */
[----:B------:R1:W-:Y:S01]  /*33d0*/  STS [UR6+0x180], R4 ;  /* 0x00018004ff007988 */ /* 0x0003e20008000806 */
[----:B------:R-:W-:Y:S05]  /*33e0*/  BRA `(.L_x_62) ;  /* 0x0000000000107947 */ /* 0x000fea0003800000 */
.L_x_61:
[----:B------:R-:W-:Y:S02]  /*33f0*/  MOV R0, 0xffffffff ;  /* 0xffffffff00007802 */ /* 0x000fe40000000f00 */
[----:B------:R-:W-:-:S03]  /*3400*/  MOV R4, 0x3430 ;  /* 0x0000343000047802 */ /* 0x000fc60000000f00 */
[----:B------:R1:W-:Y:S04]  /*3410*/  STS [UR6+0x180], R0 ;  /* 0x00018000ff007988 */ /* 0x0003e80008000806 */
[----:B-1---5:R-:W-:Y:S05]  /*3420*/  CALL.REL.NOINC `($__internal_1_$__cuda_sm10x_tcgen05_guardrail_trap_phase_invalid_during_alloc) ;  /* 0x0000006400907944 */ /* 0x022fea0003c00000 */
.L_x_62:
[----:B------:R-:W-:Y:S05]  /*3430*/  WARPSYNC.ALL ;  /* 0x0000000000007948 */ /* 0x000fea0003800000 */
[----:B------:R-:W2:Y:S01]  /*3440*/  S2UR UR4, SR_CgaCtaId ;  /* 0x00000000000479c3 */ /* 0x000ea20000008800 */
[----:B------:R-:W-:Y:S01]  /*3450*/  UMOV UR26, 0x400 ;  /* 0x00000400001a7882 */ /* 0x000fe20000000000 */
[----:B------:R-:W-:-:S06]  /*3460*/  NOP ;  /* 0x0000000000007918 */ /* 0x000fcc0000000000 */
[----:B------:R-:W-:Y:S06]  /*3470*/  BAR.ARV 0x6, 0xa0 ;  /* 0x0182800000007b1d */ /* 0x000fec0000002000 */
[----:B------:R-:W3:Y:S01]  /*3480*/  LDCU UR5, c[0x0][0x38c] ;  /* 0x00007180ff0577ac */ /* 0x000ee20008000800 */
[----:B------:R-:W-:Y:S01]  /*3490*/  LOP3.LUT R2, R2, 0xffff, RZ, 0xc0, !PT ;  /* 0x0000ffff02027812 */ /* 0x000fe200078ec0ff */
[----:B------:R-:W-:Y:S01]  /*34a0*/  IMAD.MOV.U32 R11, RZ, RZ, 0x1 ;  /* 0x00000001ff0b7424 */ /* 0x000fe200078e00ff */
[----:B------:R-:W-:Y:S01]  /*34b0*/  CS2R R8, SRZ ;  /* 0x0000000000087805 */ /* 0x000fe2000001ff00 */
[----:B------:R-:W4:Y:S01]  /*34c0*/  LDCU UR7, c[0x0][0x38c] ;  /* 0x00007180ff0777ac */ /* 0x000f220008000800 */
[----:B------:R-:W-:Y:S01]  /*34d0*/  R2UR UR27, R2 ;  /* 0x00000000021b72ca */ /* 0x000fe200000e0000 */
[----:B------:R-:W-:Y:S01]  /*34e0*/  IMAD.MOV.U32 R10, RZ, RZ, RZ ;  /* 0x000000ffff0a7224 */ /* 0x000fe200078e00ff */
[----:B------:R-:W-:Y:S01]  /*34f0*/  UMOV UR30, URZ ;  /* 0x000000ff001e7c82 */ /* 0x000fe20008000000 */
[----:B------:R-:W-:Y:S01]  /*3500*/  UMOV UR24, URZ ;  /* 0x000000ff00187c82 */ /* 0x000fe20008000000 */
[----:B--2---:R-:W-:Y:S01]  /*3510*/  ULEA UR26, UR4, UR26, 0x18 ;  /* 0x0000001a041a7291 */ /* 0x004fe2000f8ec0ff */
[----:B------:R-:W-:Y:S01]  /*3520*/  UMOV UR38, 0x0 ;  /* 0x0000000000267882 */ /* 0x000fe20000000000 */
[----:B------:R-:W-:-:S02]  /*3530*/  UMOV UR39, 0x4200910 ;  /* 0x0420091000277882 */ /* 0x000fc40000000000 */
[----:B------:R-:W-:Y:S02]  /*3540*/  UIADD3 UR4, UPT, UPT, UR26, 0x8800, URZ ;  /* 0x000088001a047890 */ /* 0x000fe4000fffe0ff */
[----:B------:R-:W-:Y:S02]  /*3550*/  UIADD3 UR6, UPT, UPT, UR26, 0x18800, URZ ;  /* 0x000188001a067890 */ /* 0x000fe4000fffe0ff */
[----:B---3--:R-:W-:Y:S01]  /*3560*/  UIADD3 UR5, UPT, UPT, UR5, 0x1f, URZ ;  /* 0x0000001f05057890 */ /* 0x008fe2000fffe0ff */
[----:B-1----:R-:W1:Y:S01]  /*3570*/  LDS R0, [UR26+0x180] ;  /* 0x0001801aff007984 */ /* 0x002e620008000800 */
[----:B------:R-:W-:Y:S01]  /*3580*/  UMOV UR36, 0x0 ;  /* 0x0000000000247882 */ /* 0x000fe20000000000 */
[----:B------:R-:W-:Y:S01]  /*3590*/  UMOV UR37, 0x4200910 ;  /* 0x0420091000257882 */ /* 0x000fe20000000000 */
[----:B------:R-:W-:Y:S02]  /*35a0*/  USHF.R.S32.HI UR40, URZ, 0x1f, UR5 ;  /* 0x0000001fff287899 */ /* 0x000fe40008011405 */
[----:B----4-:R-:W-:-:S02]  /*35b0*/  UISETP.GE.AND UP4, UPT, UR7, 0x1, UPT ;  /* 0x000000010700788c */ /* 0x010fc4000bf86270 */
[----:B------:R-:W-:Y:S02]  /*35c0*/  ULEA.HI UR40, UR40, UR5, URZ, 0x5 ;  /* 0x0000000528287291 */ /* 0x000fe4000f8f28ff */
[----:B------:R-:W-:Y:S02]  /*35d0*/  USHF.R.U32.HI UR5, URZ, 0x4, UR4 ;  /* 0x00000004ff057899 */ /* 0x000fe40008011604 */
[----:B------:R-:W-:Y:S02]  /*35e0*/  USHF.R.S32.HI UR40, URZ, 0x5, UR40 ;  /* 0x00000005ff287899 */ /* 0x000fe40008011428 */
[----:B------:R-:W-:Y:S02]  /*35f0*/  USHF.R.U32.HI UR4, URZ, 0x4, UR6 ;  /* 0x00000004ff047899 */ /* 0x000fe40008011606 */
[----:B------:R-:W-:Y:S02]  /*3600*/  UISETP.LT.AND UP0, UPT, UR40, 0x1, UPT ;  /* 0x000000012800788c */ /* 0x000fe4000bf01270 */
[----:B------:R-:W-:-:S02]  /*3610*/  ULOP3.LUT UR5, UR5, 0x3fff, URZ, 0xc0, !UPT ;  /* 0x00003fff05057892 */ /* 0x000fc4000f8ec0ff */
[----:B------:R-:W-:Y:S02]  /*3620*/  ULOP3.LUT UR4, UR4, 0x3fff, URZ, 0xc0, !UPT ;  /* 0x00003fff04047892 */ /* 0x000fe4000f8ec0ff */
[----:B------:R-:W-:Y:S02]  /*3630*/  USEL UR41, UR40, 0x1, !UP0 ;  /* 0x0000000128297887 */ /* 0x000fe4000c000000 */
[----:B------:R-:W-:Y:S02]  /*3640*/  ULOP3.LUT UR28, UR5, 0x10000, URZ, 0xfc, !UPT ;  /* 0x00010000051c7892 */ /* 0x000fe4000f8efcff */
[----:B------:R-:W-:Y:S02]  /*3650*/  ULOP3.LUT UR29, UR4, 0x10000, URZ, 0xfc, !UPT ;  /* 0x00010000041d7892 */ /* 0x000fe4000f8efcff */
[----:B------:R-:W-:Y:S01]  /*3660*/  UIADD3 UR41, UPT, UPT, -UR41, URZ, URZ ;  /* 0x000000ff29297290 */ /* 0x000fe2000fffe1ff */
[----:B------:R-:W-:Y:S01]  /*3670*/  UMOV UR34, 0x0 ;  /* 0x0000000000227882 */ /* 0x000fe20000000000 */
[----:B------:R-:W-:Y:S01]  /*3680*/  UMOV UR35, 0x4200910 ;  /* 0x0420091000237882 */ /* 0x000fe20000000000 */
[----:B------:R-:W-:Y:S01]  /*3690*/  UMOV UR32, 0x0 ;  /* 0x0000000000207882 */ /* 0x000fe20000000000 */
[----:B------:R-:W-:Y:S01]  /*36a0*/  UMOV UR33, 0x4200910 ;  /* 0x0420091000217882 */ /* 0x000fe20000000000 */
[----:B-1----:R-:W-:-:S15]  /*36b0*/  R2UR UR42, R0 ;  /* 0x00000000002a72ca */ /* 0x002fde00000e0000 */
.L_x_71:
[----:B------:R-:W-:Y:S02]  /*36c0*/  LEA R0, R10, UR26, 0x3 ;  /* 0x0000001a0a007c11 */ /* 0x000fe4000f8e18ff */
[----:B------:R-:W-:Y:S02]  /*36d0*/  SHF.L.U32 R5, R9, 0x1f, RZ ;  /* 0x0000001f09057819 */ /* 0x000fe400000006ff */
[----:B------:R-:W-:Y:S01]  /*36e0*/  PLOP3.LUT P0, PT, PT, PT, UP4, 0x80, 0x8 ;  /* 0x000000000008781c */ /* 0x000fe20003f0f048 */
[----:B------:R-:W-:Y:S01]  /*36f0*/  VIADD R3, R0, 0xe0 ;  /* 0x000000e000037836 */ /* 0x000fe20000000000 */
[----:B-1----:R-:W1:Y:S02]  /*3700*/  SYNCS.PHASECHK.TRANS64.TRYWAIT P1, [R0+URZ+0xd0], R5 ;  /* 0x0000d005000075a7 */ /* 0x002e6400080211ff */
[----:B-1-3--:R-:W-:Y:S09]  /*3710*/  @!P1 BRA `(.L_x_65) ;  /* 0x0000005800d49947 */ /* 0x00aff20003800000 */
.L_x_166:
[----:B------:R-:W-:Y:S01]  /*3720*/  LEA R4, R10, UR26, 0x4 ;  /* 0x0000001a0a047c11 */ /* 0x000fe2000f8e20ff */
[----:B------:R-:W-:Y:S01]  /*3730*/  @UP4 ULEA UR4, UR24, UR26, 0x3 ;  /* 0x0000001a18044291 */ /* 0x000fe2000f8e18ff */
[----:B------:R-:W-:Y:S01]  /*3740*/  PLOP3.LUT P2, PT, PT, PT, PT, 0x80, 0x8 ;  /* 0x000000000008781c */ /* 0x000fe20003f4f070 */
[----:B------:R-:W-:Y:S01]  /*3750*/  ULEA UR31, UR30, UR26, 0x3 ;  /* 0x0000001a1e1f7291 */ /* 0x000fe2000f8e18ff */
[----:B------:R-:W-:Y:S02]  /*3760*/  PRMT R3, RZ, 0x654, R3 ;  /* 0x00000654ff037816 */ /* 0x000fe40000000003 */
[----:B-1----:R-:W1:Y:S01]  /*3770*/  LDS.128 R4, [R4+0x160] ;  /* 0x0001600004047984 */ /* 0x002e620000000c00 */
[----:B------:R-:W-:Y:S02]  /*3780*/  @P0 SHF.L.U32 R2, R8, 0x1f, RZ ;  /* 0x0000001f08020819 */ /* 0x000fe400000006ff */
[----:B------:R-:W-:Y:S01]  /*3790*/  SHF.L.U32 R0, R11, 0x1f, RZ ;  /* 0x0000001f0b007819 */ /* 0x000fe200000006ff */
[----:B------:R-:W-:Y:S01]  /*37a0*/  @!PT LDS RZ, [RZ] ;  /* 0x00000000fffff984 */ /* 0x000fe20000000800 */
[----:B------:R-:W-:Y:S01]  /*37b0*/  @!PT LDS RZ, [RZ] ;  /* 0x00000000fffff984 */ /* 0x000fe20000000800 */
[----:B------:R-:W-:Y:S01]  /*37c0*/  @!PT LDS RZ, [RZ] ;  /* 0x00000000fffff984 */ /* 0x000fe20000000800 */
[----:B------:R-:W-:Y:S01]  /*37d0*/  @!PT LDS RZ, [RZ] ;  /* 0x00000000fffff984 */ /* 0x000fe20000000800 */
[----:B------:R2:W-:Y:S06]  /*37e0*/  MEMBAR.ALL.CTA ;  /* 0x0000000000007992 */ /* 0x0005ec0000008000 */
[----:B--2---:R-:W2:Y:S02]  /*37f0*/  FENCE.VIEW.ASYNC.S ;  /* 0x00000000000073c6 */ /* 0x004ea40000000000 */
[----:B--2---:R2:W-:Y:S01]  /*3800*/  SYNCS.ARRIVE.TRANS64.RED.A1T0 RZ, [R3+URZ], RZ ;  /* 0x000000ff03ff79a7 */ /* 0x0045e200081004ff */
[----:B------:R2:W3:Y:S01]  /*3810*/  @P0 SYNCS.PHASECHK.TRANS64.TRYWAIT P2, [UR4], R2 ;  /* 0x00000002ff0005a7 */ /* 0x0004e20008041104 */
[----:B------:R-:W-:Y:S01]  /*3820*/  ULEA.HI UR4, UR30, UR30, URZ, 0x1 ;  /* 0x0000001e1e047291 */ /* 0x000fe2000f8f08ff */
[----:B-1----:R-:W-:-:S03]  /*3830*/  LOP3.LUT P1, RZ, R6, 0x1, RZ, 0xc0, !PT ;  /* 0x0000000106ff7812 */ /* 0x002fc6000782c0ff */
[----:B------:R-:W-:Y:S02]  /*3840*/  USHF.L.U32 UR11, UR4, 0x6, URZ ;  /* 0x00000006040b7899 */ /* 0x000fe400080006ff */
[----:B------:R-:W-:Y:S02]  /*3850*/  ULOP3.LUT UR4, UR4, 0xffe, URZ, 0xc0, !UPT ;  /* 0x00000ffe04047892 */ /* 0x000fe4000f8ec0ff */
[----:B------:R-:W-:Y:S02]  /*3860*/  ULOP3.LUT UR11, UR11, 0xffffff80, URZ, 0xc0, !UPT ;  /* 0xffffff800b0b7892 */ /* 0x000fe4000f8ec0ff */
[----:B------:R-:W-:Y:S02]  /*3870*/  UIADD3 UR4, UPT, UPT, -UR4, UR30, URZ ;  /* 0x0000001e04047290 */ /* 0x000fe4000fffe1ff */
[----:B------:R-:W-:Y:S01]  /*3880*/  UIADD3 UR11, UPT, UPT, UR42, UR11, URZ ;  /* 0x0000000b2a0b7290 */ /* 0x000fe2000fffe0ff */
[----:B------:R-:W1:Y:S03]  /*3890*/  SYNCS.PHASECHK.TRANS64.TRYWAIT P0, [UR31+0x110], R0 ;  /* 0x00011000ff0075a7 */ /* 0x000e66000800111f */
[----:B------:R-:W-:Y:S01]  /*38a0*/  ULEA UR11, UR4, UR11, 0x14 ;  /* 0x0000000b040b7291 */ /* 0x000fe2000f8ea0ff */
[----:B-123--:R-:W-:Y:S11]  /*38b0*/  @!P0 BRA `(.L_x_66) ;  /* 0x0000005800808947 */ /* 0x00eff60003800000 */
.L_x_168:
[----:B------:R-:W-:Y:S01]  /*38c0*/  IADD3 R10, PT, PT, R10, 0x1, RZ ;  /* 0x000000010a0a7810 */ /* 0x000fe20007ffe0ff */
[----:B------:R-:W-:Y:S06]  /*38d0*/  BRA.U !UP4, `(.L_x_67) ;  /* 0x000000010cc07547 */ /* 0x000fec000b800000 */
[----:B------:R-:W-:Y:S01]  /*38e0*/  UPLOP3.LUT UP2, UPT, UPT, UPT, UPT, 0x40, 0x4 ;  /* 0x000000000004789c */ /* 0x000fe20003f4e870 */
[----:B------:R-:W-:Y:S01]  /*38f0*/  UMOV UR23, UR41 ;  /* 0x0000002900177c82 */ /* 0x000fe20008000000 */
[----:B------:R-:W-:Y:S01]  /*3900*/  UMOV UR22, UR40 ;  /* 0x0000002800167c82 */ /* 0x000fe20008000000 */
[----:B------:R-:W-:-:S08]  /*3910*/  UMOV UR10, UR24 ;  /* 0x00000018000a7c82 */ /* 0x000fd00008000000 */
.L_x_70:
[----:B------:R-:W-:Y:S02]  /*3920*/  UIADD3 UR23, UPT, UPT, UR23, 0x1, URZ ;  /* 0x0000000117177890 */ /* 0x000fe4000fffe0ff */
[----:B--2---:R-:W-:Y:S02]  /*3930*/  ULEA UR5, UR10, UR26, 0x3 ;  /* 0x0000001a0a057291 */ /* 0x004fe4000f8e18ff */
[----:B------:R-:W-:Y:S01]  /*3940*/  UISETP.NE.AND UP3, UPT, UR23, URZ, UPT ;  /* 0x000000ff1700728c */ /* 0x000fe2000bf65270 */
[----:B---3--:R-:W-:Y:S10]  /*3950*/  @P2 BRA `(.L_x_68) ;  /* 0x00000000000c2947 */ /* 0x008ff40003800000 */
[----:B-1----:R-:W-:Y:S04]  /*3960*/  SHF.L.U32 R3, R8, 0x1f, RZ ;  /* 0x0000001f08037819 */ /* 0x002fe800000006ff */
[----:B------:R-:W1:Y:S02]  /*3970*/  SYNCS.PHASECHK.TRANS64.TRYWAIT P0, [UR5], R3 ;  /* 0x00000003ff0075a7 */ /* 0x000e640008001105 */
[----:B-1----:R-:W-:Y:S05]  /*3980*/  @!P0 BRA `(.L_x_69) ;  /* 0x0000005800648947 */ /* 0x002fea0003800000 */
.L_x_68:
[----:B------:R-:W-:Y:S01]  /*3990*/  UISETP.NE.AND UP0, UPT, UR22, 0x1, UPT ;  /* 0x000000011600788c */ /* 0x000fe2000bf05270 */
[----:B------:R-:W-:Y:S01]  /*39a0*/  PLOP3.LUT P2, PT, PT, PT, PT, 0x80, 0x8 ;  /* 0x000000000008781c */ /* 0x000fe20003f4f070 */
[----:B------:R-:W-:Y:S02]  /*39b0*/  UIADD3 UR4, UPT, UPT, UR10, 0x1, URZ ;  /* 0x000000010a047890 */ /* 0x000fe4000fffe0ff */
[----:B------:R-:W-:Y:S02]  /*39c0*/  UIADD3 UR25, UPT, UPT, UR5, 0x40, URZ ;  /* 0x0000004005197890 */ /* 0x000fe4000fffe0ff */
[----:B------:R-:W-:Y:S01]  /*39d0*/  UISETP.NE.AND UP1, UPT, UR4, 0x8, UPT ;  /* 0x000000080400788c */ /* 0x000fe2000bf25270 */
[----:B------:R-:W-:Y:S01]  /*39e0*/  PLOP3.LUT P0, PT, PT, PT, UP0, 0x80, 0x8 ;  /* 0x000000000008781c */ /* 0x000fe20003f0f008 */
[----:B------:R-:W-:Y:S02]  /*39f0*/  UIADD3 UR22, UPT, UPT, UR22, -0x1, URZ ;  /* 0xffffffff16167890 */ /* 0x000fe4000fffe0ff */
[----:B------:R-:W-:Y:S02]  /*3a00*/  USEL UR6, URZ, 0x1, UP1 ;  /* 0x00000001ff067887 */ /* 0x000fe40008800000 */
[----:B------:R-:W-:Y:S01]  /*3a10*/  USEL UR24, UR4, URZ, UP1 ;  /* 0x000000ff04187287 */ /* 0x000fe20008800000 */
[----:B------:R-:W-:Y:S01]  /*3a20*/  UMOV UR7, 0x40004040 ;  /* 0x4000404000077882 */ /* 0x000fe20000000000 */
[----:B------:R-:W-:Y:S02]  /*3a30*/  UMOV UR5, 0x40004040 ;  /* 0x4000404000057882 */ /* 0x000fe40000000000 */
[----:B------:R-:W-:Y:S01]  /*3a40*/  @UP0 ULEA UR4, UR24, UR26, 0x3 ;  /* 0x0000001a18040291 */ /* 0x000fe2000f8e18ff */
[----:B------:R-:W-:Y:S01]  /*3a50*/  LOP3.LUT R8, R8, UR6, RZ, 0x3c, !PT ;  /* 0x0000000608087c12 */ /* 0x000fe2000f8e3cff */
[----:B------:R-:W-:Y:S01]  /*3a60*/  ULEA UR6, UR10, UR29, 0xa ;  /* 0x0000001d0a067291 */ /* 0x000fe2000f8e50ff */
[----:B------:R-:W-:Y:S02]  /*3a70*/  UMOV UR21, 0x40004040 ;  /* 0x4000404000157882 */ /* 0x000fe40000000000 */
[----:B-1----:R-:W-:Y:S01]  /*3a80*/  @P0 SHF.L.U32 R0, R8, 0x1f, RZ ;  /* 0x0000001f08000819 */ /* 0x002fe200000006ff */
[----:B------:R-:W-:Y:S02]  /*3a90*/  UIADD3 UR20, UPT, UPT, UR6, 0x2, URZ ;  /* 0x0000000206147890 */ /* 0x000fe4000fffe0ff */
[----:B------:R-:W-:Y:S01]  /*3aa0*/  UIADD3 UR16, UPT, UPT, UR6, 0x4, URZ ;  /* 0x0000000406107890 */ /* 0x000fe2000fffe0ff */
[----:B------:R2:W3:Y:S01]  /*3ab0*/  @P0 SYNCS.PHASECHK.TRANS64.TRYWAIT P2, [UR4], R0 ;  /* 0x00000000ff0005a7 */ /* 0x0004e20008041104 */
[----:B------:R-:W-:Y:S02]  /*3ac0*/  ULEA UR4, UR10, UR28, 0x9 ;  /* 0x0000001c0a047291 */ /* 0x000fe4000f8e48ff */
[----:B------:R-:W-:Y:S02]  /*3ad0*/  UIADD3 UR12, UPT, UPT, UR6, 0x6, URZ ;  /* 0x00000006060c7890 */ /* 0x000fe4000fffe0ff */
[----:B------:R-:W-:Y:S02]  /*3ae0*/  UIADD3 UR18, UPT, UPT, UR4, 0x2, URZ ;  /* 0x0000000204127890 */ /* 0x000fe4000fffe0ff */
[----:B------:R-:W-:Y:S02]  /*3af0*/  UIADD3 UR14, UPT, UPT, UR4, 0x4, URZ ;  /* 0x00000004040e7890 */ /* 0x000fe4000fffe0ff */
[----:B------:R-:W-:Y:S01]  /*3b00*/  UIADD3 UR8, UPT, UPT, UR4, 0x6, URZ ;  /* 0x0000000604087890 */ /* 0x000fe2000fffe0ff */
[----:B------:R2:W-:Y:S01]  /*3b10*/  UTCHMMA gdesc[UR4], gdesc[UR6], tmem[UR11], tmem[UR38], idesc[UR39], UP2 ;  /* 0x00ff2606040075ea */ /* 0x0005e2000900000b */
[----:B------:R-:W-:Y:S01]  /*3b20*/  UPLOP3.LUT UP2, UPT, UPT, UPT, UPT, 0x80, 0x8 ;  /* 0x000000000008789c */ /* 0x000fe20003f4f070 */
[----:B------:R-:W-:Y:S01]  /*3b30*/  UMOV UR19, 0x40004040 ;  /* 0x4000404000137882 */ /* 0x000fe20000000000 */
[----:B------:R-:W-:Y:S01]  /*3b40*/  UMOV UR17, 0x40004040 ;  /* 0x4000404000117882 */ /* 0x000fe20000000000 */
[----:B------:R2:W-:Y:S01]  /*3b50*/  UTCHMMA gdesc[UR18], gdesc[UR20], tmem[UR11], tmem[UR36], idesc[UR37], UPT ;  /* 0x00ff2414120075ea */ /* 0x0005e2000b80000b */
[----:B------:R-:W-:Y:S01]  /*3b60*/  UMOV UR15, 0x40004040 ;  /* 0x40004040000f7882 */ /* 0x000fe20000000000 */
[----:B------:R-:W-:Y:S01]  /*3b70*/  UMOV UR13, 0x40004040 ;  /* 0x40004040000d7882 */ /* 0x000fe20000000000 */
[----:B------:R-:W-:Y:S01]  /*3b80*/  UMOV UR9, 0x40004040 ;  /* 0x4000404000097882 */ /* 0x000fe20000000000 */
[----:B------:R2:W-:Y:S01]  /*3b90*/  UTCHMMA gdesc[UR14], gdesc[UR16], tmem[UR11], tmem[UR34], idesc[UR35], UPT ;  /* 0x00ff22100e0075ea */ /* 0x0005e2000b80000b */
[----:B------:R2:W-:Y:S01]  /*3ba0*/  UTCHMMA gdesc[UR8], gdesc[UR12], tmem[UR11], tmem[UR32], idesc[UR33], UPT ;  /* 0x00ff200c080075ea */ /* 0x0005e2000b80000b */
[----:B------:R2:W-:Y:S01]  /*3bb0*/  UTCBAR.MULTICAST [UR25], URZ, UR27 ;  /* 0x000000ff190073e9 */ /* 0x0005e2000800081b */
[----:B------:R-:W-:Y:S01]  /*3bc0*/  UMOV UR10, UR24 ;  /* 0x00000018000a7c82 */ /* 0x000fe20008000000 */
[----:B------:R-:W-:Y:S05]  /*3bd0*/  BRA.U UP3, `(.L_x_70) ;  /* 0xfffffffd03507547 */ /* 0x000fea000b83ffff */
.L_x_67:
[----:B--2---:R-:W-:Y:S01]  /*3be0*/  UIADD3 UR4, UPT, UPT, UR30, 0x1, URZ ;  /* 0x000000011e047890 */ /* 0x004fe2000fffe0ff */
[C---:B------:R-:W-:Y:S01]  /*3bf0*/  ISETP.NE.AND P0, PT, R10.reuse, 0x2, PT ;  /* 0x000000020a00780c */ /* 0x040fe20003f05270 */
[----:B------:R-:W-:Y:S02]  /*3c00*/  UIADD3 UR5, UPT, UPT, UR31, 0xf0, URZ ;  /* 0x000000f01f057890 */ /* 0x000fe4000fffe0ff */
[----:B------:R-:W-:Y:S01]  /*3c10*/  UISETP.NE.AND UP0, UPT, UR4, 0x4, UPT ;  /* 0x000000040400788c */ /* 0x000fe2000bf05270 */
[----:B-1----:R-:W-:Y:S02]  /*3c20*/  SEL R0, RZ, 0x1, P0 ;  /* 0x00000001ff007807 */ /* 0x002fe40000000000 */
[----:B------:R-:W-:Y:S01]  /*3c30*/  SEL R10, R10, RZ, P0 ;  /* 0x000000ff0a0a7207 */ /* 0x000fe20000000000 */
[----:B------:R-:W-:Y:S01]  /*3c40*/  USEL UR6, URZ, 0x1, UP0 ;  /* 0x00000001ff067887 */ /* 0x000fe20008000000 */
[----:B------:R-:W-:Y:S01]  /*3c50*/  LOP3.LUT R9, R9, R0, RZ, 0x3c, !PT ;  /* 0x0000000009097212 */ /* 0x000fe200078e3cff */
[----:B------:R-:W-:Y:S01]  /*3c60*/  USEL UR30, UR4, URZ, UP0 ;  /* 0x000000ff041e7287 */ /* 0x000fe20008000000 */
[----:B------:R1:W-:Y:S03]  /*3c70*/  UTCBAR [UR5], URZ ;  /* 0x000000ff050073e9 */ /* 0x0003e600080000ff */
[----:B------:R-:W-:Y:S01]  /*3c80*/  LOP3.LUT R11, R11, UR6, RZ, 0x3c, !PT ;  /* 0x000000060b0b7c12 */ /* 0x000fe2000f8e3cff */
[----:B------:R-:W-:Y:S07]  /*3c90*/  @P1 BRA `(.L_x_71) ;  /* 0xfffffff800881947 */ /* 0x000fee000383ffff */
[----:B------:R-:W2:Y:S01]  /*3ca0*/  S2UR UR8, SR_CgaCtaId ;  /* 0x00000000000879c3 */ /* 0x000ea20000008800 */
[----:B------:R-:W-:Y:S01]  /*3cb0*/  ELECT P0, URZ, PT ;  /* 0x0000000000ff782f */ /* 0x000fe20003800000 */
[----:B------:R-:W-:Y:S01]  /*3cc0*/  IMAD.MOV.U32 R0, RZ, RZ, 0x1 ;  /* 0x00000001ff007424 */ /* 0x000fe200078e00ff */
[----:B------:R-:W-:Y:S01]  /*3cd0*/  UIADD3 UR26, UPT, UPT, UR26, 0x110, URZ ;  /* 0x000001101a1a7890 */ /* 0x000fe2000fffe0ff */
[----:B------:R-:W-:Y:S01]  /*3ce0*/  SHF.L.U32 R3, R11, 0x1f, RZ ;  /* 0x0000001f0b037819 */ /* 0x000fe200000006ff */
[----:B------:R-:W-:-:S03]  /*3cf0*/  UMOV UR4, 0x40 ;  /* 0x0000004000047882 */ /* 0x000fc60000000000 */
[----:B------:R-:W-:Y:S01]  /*3d00*/  UVIRTCOUNT.DEALLOC.SMPOOL 0x80 ;  /* 0x000000800000784c */ /* 0x000fe20000000000 */
[----:B--2---:R-:W-:Y:S02]  /*3d10*/  ULEA UR8, UR8, UR4, 0x18 ;  /* 0x0000000408087291 */ /* 0x004fe4000f8ec0ff */
[----:B------:R-:W-:-:S07]  /*3d20*/  ULEA UR4, UR30, UR26, 0x3 ;  /* 0x0000001a1e047291 */ /* 0x000fce000f8e18ff */
[----:B------:R2:W-:Y:S02]  /*3d30*/  @P0 STS.U8 [UR8+0x1c], R0 ;  /* 0x00001c00ff000988 */ /* 0x0005e40008000008 */
[----:B------:R-:W4:Y:S02]  /*3d40*/  SYNCS.PHASECHK.TRANS64.TRYWAIT P0, [UR4], R3 ;  /* 0x00000003ff0075a7 */ /* 0x000f240008001104 */
[----:B--2-4-:R-:W-:Y:S05]  /*3d50*/  @!P0 BRA `(.L_x_72) ;  /* 0x0000005400888947 */ /* 0x014fea0003800000 */
.L_x_171:
[----:B------:R-:W-:-:S04]  /*3d60*/  UIADD3 UR4, UPT, UPT, UR30, 0x1, URZ ;  /* 0x000000011e047890 */ /* 0x000fc8000fffe0ff */
[----:B------:R-:W-:-:S04]  /*3d70*/  UISETP.NE.AND UP0, UPT, UR4, 0x4, UPT ;  /* 0x000000040400788c */ /* 0x000fc8000bf05270 */
[----:B------:R-:W-:Y:S02]  /*3d80*/  USEL UR6, URZ, 0x1, UP0 ;  /* 0x00000001ff067887 */ /* 0x000fe40008000000 */
[----:B------:R-:W-:-:S04]  /*3d90*/  USEL UR4, UR4, URZ, UP0 ;  /* 0x000000ff04047287 */ /* 0x000fc80008000000 */
[----:B-1----:R-:W-:Y:S01]  /*3da0*/  ULEA UR5, UR4, UR26, 0x3 ;  /* 0x0000001a04057291 */ /* 0x002fe2000f8e18ff */
[----:B------:R-:W-:-:S04]  /*3db0*/  LOP3.LUT R2, R11, UR6, RZ, 0x3c, !PT ;  /* 0x000000060b027c12 */ /* 0x000fc8000f8e3cff */
[----:B--2---:R-:W-:-:S04]  /*3dc0*/  SHF.L.U32 R3, R2, 0x1f, RZ ;  /* 0x0000001f02037819 */ /* 0x004fc800000006ff */
[----:B------:R-:W1:Y:S02]  /*3dd0*/  SYNCS.PHASECHK.TRANS64.TRYWAIT P0, [UR5], R3 ;  /* 0x00000003ff0075a7 */ /* 0x000e640008001105 */
[----:B-1----:R-:W-:Y:S05]  /*3de0*/  @!P0 BRA `(.L_x_73) ;  /* 0x00000054007c8947 */ /* 0x002fea0003800000 */
.L_x_173:
        /* <DEDUP_REMOVED lines=9> */
.L_x_175:
[----:B------:R-:W-:-:S04]  /*3e80*/  UIADD3 UR4, UPT, UPT, UR4, 0x1, URZ ;  /* 0x0000000104047890 */ /* 0x000fc8000fffe0ff */
[----:B------:R-:W-:-:S04]  /*3e90*/  UISETP.NE.AND UP0, UPT, UR4, 0x4, UPT ;  /* 0x000000040400788c */ /* 0x000fc8000bf05270 */
[----:B------:R-:W-:Y:S02]  /*3ea0*/  USEL UR5, URZ, 0x1, UP0 ;  /* 0x00000001ff057887 */ /* 0x000fe40008000000 */
[----:B------:R-:W-:-:S04]  /*3eb0*/  USEL UR4, UR4, URZ, UP0 ;  /* 0x000000ff04047287 */ /* 0x000fc80008000000 */
[----:B------:R-:W-:Y:S01]  /*3ec0*/  ULEA UR4, UR4, UR26, 0x3 ;  /* 0x0000001a04047291 */ /* 0x000fe2000f8e18ff */
[----:B-1----:R-:W-:-:S04]  /*3ed0*/  LOP3.LUT R3, R2, UR5, RZ, 0x3c, !PT ;  /* 0x0000000502037c12 */ /* 0x002fc8000f8e3cff */
[----:B------:R-:W-:-:S04]  /*3ee0*/  SHF.L.U32 R3, R3, 0x1f, RZ ;  /* 0x0000001f03037819 */ /* 0x000fc800000006ff */
[----:B------:R-:W1:Y:S02]  /*3ef0*/  SYNCS.PHASECHK.TRANS64.TRYWAIT P0, [UR4], R3 ;  /* 0x00000003ff0075a7 */ /* 0x000e640008001104 */
[----:B-1----:R-:W-:Y:S05]  /*3f00*/  @!P0 BRA `(.L_x_75) ;  /* 0x0000005400648947 */ /* 0x002fea0003800000 */
.L_x_177:
[----:B------:R-:W-:Y:S01]  /*3f10*/  NOP ;  /* 0x0000000000007918 */ /* 0x000fe20000000000 */
[----:B-1----:R-:W1:Y:S01]  /*3f20*/  LDS R0, [UR8+0x14] ;  /* 0x00001408ff007984 */ /* 0x002e620008000800 */
[----:B------:R-:W-:Y:S01]  /*3f30*/  ULOP3.LUT UR4, UR42, 0xffff, URZ, 0xc0, !UPT ;  /* 0x0000ffff2a047892 */ /* 0x000fe2000f8ec0ff */
[----:B------:R-:W-:Y:S01]  /*3f40*/  UMOV UR5, 0xffff ;  /* 0x0000ffff00057882 */ /* 0x000fe20000000000 */
[----:B------:R-:W-:Y:S02]  /*3f50*/  UMOV UR6, 0x1 ;  /* 0x0000000100067882 */ /* 0x000fe40000000000 */
[----:B------:R-:W-:-:S04]  /*3f60*/  USHF.R.U32.HI UR4, URZ, 0x5, UR4 ;  /* 0x00000005ff047899 */ /* 0x000fc80008011604 */
[----:B------:R-:W-:Y:S02]  /*3f70*/  USHF.L.U32 UR5, UR5, UR4, URZ ;  /* 0x0000000405057299 */ /* 0x000fe400080006ff */
[----:B------:R-:W-:-:S04]  /*3f80*/  USHF.L.U32 UR4, UR6, UR4, URZ ;  /* 0x0000000406047299 */ /* 0x000fc800080006ff */
[----:B-1----:R-:W-:-:S04]  /*3f90*/  LOP3.LUT R0, R0, UR5, RZ, 0xc0, !PT ;  /* 0x0000000500007c12 */ /* 0x002fc8000f8ec0ff */
[----:B------:R-:W-:-:S13]  /*3fa0*/  ISETP.NE.AND P0, PT, R0, UR5, PT ;  /* 0x0000000500007c0c */ /* 0x000fda000bf05270 */
[----:B------:R-:W-:Y:S05]  /*3fb0*/  @P0 BRA `(.L_x_76) ;  /* 0x0000000000580947 */ /* 0x000fea0003800000 */
[----:B------:R-:W1:Y:S02]  /*3fc0*/  LDS R0, [UR8+0x18] ;  /* 0x00001808ff007984 */ /* 0x000e640008000800 */
[----:B-1----:R-:W-:-:S04]  /*3fd0*/  LOP3.LUT R0, R0, UR4, RZ, 0xc0, !PT ;  /* 0x0000000400007c12 */ /* 0x002fc8000f8ec0ff */
[----:B------:R-:W-:-:S13]  /*3fe0*/  ISETP.NE.AND P0, PT, R0, UR4, PT ;  /* 0x0000000400007c0c */ /* 0x000fda000bf05270 */
[----:B------:R-:W-:Y:S05]  /*3ff0*/  @P0 BRA `(.L_x_77) ;  /* 0x00000000003c0947 */ /* 0x000fea0003800000 */
[----:B------:R-:W1:Y:S01]  /*4000*/  S2R R2, SR_LANEID ;  /* 0x0000000000027919 */ /* 0x000e620000000000 */
[----:B------:R-:W-:Y:S01]  /*4010*/  ULOP3.LUT UR5, URZ, UR5, URZ, 0x33, !UPT ;  /* 0x00000005ff057292 */ /* 0x000fe2000f8e33ff */
[----:B------:R-:W-:Y:S01]  /*4020*/  LOP3.LUT R4, RZ, UR4, RZ, 0x33, !PT ;  /* 0x00000004ff047c12 */ /* 0x000fe2000f8e33ff */
[----:B------:R-:W-:Y:S02]  /*4030*/  VOTEU.ANY UR4, UPT, PT ;  /* 0x0000000000047886 */ /* 0x000fe400038e0100 */
[----:B------:R-:W-:Y:S01]  /*4040*/  UFLO.U32 UR4, UR4 ;  /* 0x00000004000472bd */ /* 0x000fe200080e0000 */
[----:B------:R-:W2:Y:S01]  /*4050*/  REDUX UR6, R4 ;  /* 0x00000000040673c4 */ /* 0x000ea20000000000 */
[----:B------:R-:W-:-:S06]  /*4060*/  IMAD.U32 R0, RZ, RZ, UR5 ;  /* 0x00000005ff007e24 */ /* 0x000fcc000f8e00ff */
[----:B------:R4:W-:Y:S01]  /*4070*/  UTCATOMSWS.AND URZ, UR5 ;  /* 0x0000000500ff79e3 */ /* 0x0009e20008000000 */
[----:B------:R-:W3:Y:S01]  /*4080*/  REDUX UR7, R0 ;  /* 0x00000000000773c4 */ /* 0x000ee20000000000 */
[----:B-1----:R-:W-:Y:S01]  /*4090*/  ISETP.EQ.U32.AND P0, PT, R2, UR4, PT ;  /* 0x0000000402007c0c */ /* 0x002fe2000bf02070 */
[----:B--2---:R-:W-:Y:S01]  /*40a0*/  IMAD.U32 R2, RZ, RZ, UR6 ;  /* 0x00000006ff027e24 */ /* 0x004fe2000f8e00ff */
[----:B---3--:R-:W-:-:S11]  /*40b0*/  MOV R3, UR7 ;  /* 0x0000000700037c02 */ /* 0x008fd60008000f00 */
[----:B------:R4:W-:Y:S04]  /*40c0*/  @P0 ATOMS.AND RZ, [UR8+0x14], R3 ;  /* 0x00001403ffff098c */ /* 0x0009e8000a800008 */
[----:B------:R4:W-:Y:S01]  /*40d0*/  @P0 ATOMS.AND RZ, [UR8+0x18], R2 ;  /* 0x00001802ffff098c */ /* 0x0009e2000a800008 */
[----:B------:R-:W-:Y:S05]  /*40e0*/  BRA `(.L_x_78) ;  /* 0x0000000000147947 */ /* 0x000fea0003800000 */
.L_x_77:
[----:B------:R-:W-:Y:S02]  /*40f0*/  MOV R2, 0x4110 ;  /* 0x0000411000027802 */ /* 0x000fe40000000f00 */
[----:B---3-5:R-:W-:Y:S05]  /*4100*/  CALL.REL.NOINC `($__internal_0_$__cuda_sm10x_tcgen05_guardrail_trap_col_being_dealloced_not_returned_by_alloc) ;  /* 0x00000058004c7944 */ /* 0x028fea0003c00000 */
[----:B------:R-:W-:Y:S05]  /*4110*/  BRA `(.L_x_78) ;  /* 0x0000000000087947 */ /* 0x000fea0003800000 */
.L_x_76:
[----:B------:R-:W-:Y:S02]  /*4120*/  MOV R2, 0x4140 ;  /* 0x0000414000027802 */ /* 0x000fe40000000f00 */
[----:B---3-5:R-:W-:Y:S05]  /*4130*/  CALL.REL.NOINC `($__internal_2_$__cuda_sm10x_tcgen05_guardrail_trap_unallocated_columns_being_dealloced) ;  /* 0x0000005800587944 */ /* 0x028fea0003c00000 */
.L_x_78:
[----:B------:R-:W-:Y:S01]  /*4140*/  NOP ;  /* 0x0000000000007918 */ /* 0x000fe20000000000 */
[----:B----4-:R-:W-:Y:S05]  /*4150*/  EXIT ;  /* 0x000000000000794d */ /* 0x010fea0003800000 */
.L_x_60:
[----:B------:R-:W-:-:S09]  /*4160*/  UISETP.NE.OR UP0, UPT, UR17, 0x3, !UP3 ;  /* 0x000000031100788c */ /* 0x000fd2000df05670 */
[----:B------:R-:W-:Y:S05]  /*4170*/  BRA.U UP0, `(.L_x_79) ;  /* 0x00000011005c7547 */ /* 0x000fea000b800000 */
[----:B------:R-:W1:Y:S01]  /*4180*/  S2UR UR10, SR_CgaCtaId ;  /* 0x00000000000a79c3 */ /* 0x000e620000008800 */
[----:B------:R-:W2:Y:S01]  /*4190*/  LDCU UR31, c[0x0][0x370] ;  /* 0x00006e00ff1f77ac */ /* 0x000ea20008000800 */
[----:B------:R-:W-:Y:S02]  /*41a0*/  HFMA2 R13, -RZ, RZ, 0, 0 ;  /* 0x00000000ff0d7431 */ /* 0x000fe400000001ff */
[----:B------:R-:W-:Y:S01]  /*41b0*/  IMAD.MOV.U32 R15, RZ, RZ, 0x1 ;  /* 0x00000001ff0f7424 */ /* 0x000fe200078e00ff */
[----:B------:R-:W-:Y:S01]  /*41c0*/  MOV R7, 0x2000 ;  /* 0x0000200000077802 */ /* 0x000fe20000000f00 */
[----:B------:R-:W2:Y:S01]  /*41d0*/  LDCU.128 UR44, c[0x0][0xb10] ;  /* 0x00016200ff2c77ac */ /* 0x000ea20008000c00 */
[----:B------:R-:W-:Y:S01]  /*41e0*/  IMAD.MOV.U32 R14, RZ, RZ, RZ ;  /* 0x000000ffff0e7224 */ /* 0x000fe200078e00ff */
[----:B------:R-:W3:Y:S01]  /*41f0*/  LDC.64 R16, c[0x0][0x348] ;  /* 0x0000d200ff107b82 */ /* 0x000ee20000000a00 */
[----:B------:R-:W4:Y:S01]  /*4200*/  LDCU UR30, c[0x0][0x374] ;  /* 0x00006e80ff1e77ac */ /* 0x000f220008000800 */
[----:B------:R-:W1:Y:S06]  /*4210*/  LDCU UR15, c[0x0][0xb0c] ;  /* 0x00016180ff0f77ac */ /* 0x000e6c0008000800 */
[----:B------:R-:W3:Y:S01]  /*4220*/  LDC.64 R2, c[0x0][0x888] ;  /* 0x00022200ff027b82 */ /* 0x000ee20000000a00 */
[----:B------:R-:W3:Y:S01]  /*4230*/  LDCU UR49, c[0x0][0xb20] ;  /* 0x00016400ff3177ac */ /* 0x000ee20008000800 */
[----:B------:R-:W3:Y:S06]  /*4240*/  LDCU UR4, c[0x0][0xb30] ;  /* 0x00016600ff0477ac */ /* 0x000eec0008000800 */
[----:B------:R-:W3:Y:S01]  /*4250*/  LDC.64 R4, c[0x0][0x890] ;  /* 0x00022400ff047b82 */ /* 0x000ee20000000a00 */
[----:B------:R-:W-:Y:S01]  /*4260*/  UMOV UR21, 0x400 ;  /* 0x0000040000157882 */ /* 0x000fe20000000000 */
[----:B--2---:R-:W-:-:S02]  /*4270*/  UIMAD.WIDE.U32 UR6, UR31, UR44, URZ ;  /* 0x0000002c1f0672a5 */ /* 0x004fc4000f8e00ff */
[----:B----4-:R-:W-:Y:S02]  /*4280*/  UIMAD.WIDE.U32 UR8, UR30, UR47, URZ ;  /* 0x0000002f1e0872a5 */ /* 0x010fe4000f8e00ff */
[----:B-1----:R-:W-:Y:S02]  /*4290*/  ULEA UR21, UR10, UR21, 0x18 ;  /* 0x000000150a157291 */ /* 0x002fe4000f8ec0ff */
[----:B------:R-:W-:Y:S02]  /*42a0*/  UPLOP3.LUT UP3, UPT, UPT, UPT, UPT, 0x40, 0x4 ;  /* 0x000000000004789c */ /* 0x000fe40003f6e870 */
[----:B------:R-:W-:Y:S02]  /*42b0*/  UIADD3 UR37, UPT, UPT, UR21, 0x98, URZ ;  /* 0x0000009815257890 */ /* 0x000fe4000fffe0ff */
[----:B------:R-:W-:Y:S02]  /*42c0*/  UIADD3 UR33, UPT, UPT, UR21, 0x80, URZ ;  /* 0x0000008015217890 */ /* 0x000fe4000fffe0ff */
[----:B------:R-:W-:-:S02]  /*42d0*/  UIADD3 UR25, UPT, UPT, UR21, 0x88, URZ ;  /* 0x0000008815197890 */ /* 0x000fc4000fffe0ff */
[----:B------:R-:W-:Y:S01]  /*42e0*/  UIADD3 UR17, UPT, UPT, UR21, 0x90, URZ ;  /* 0x0000009015117890 */ /* 0x000fe2000fffe0ff */
[----:B------:R-:W-:Y:S01]  /*42f0*/  UMOV UR6, UR7 ;  /* 0x0000000700067c82 */ /* 0x000fe20008000000 */
[----:B------:R-:W-:Y:S01]  /*4300*/  UMOV UR41, UR9 ;  /* 0x0000000900297c82 */ /* 0x000fe20008000000 */
[----:B------:R-:W-:Y:S02]  /*4310*/  UISETP.GE.AND UP0, UPT, UR42, 0x1, UPT ;  /* 0x000000012a00788c */ /* 0x000fe4000bf06270 */
[----:B------:R-:W-:Y:S01]  /*4320*/  UISETP.NE.AND UP4, UPT, UR42, 0x1, UPT ;  /* 0x000000012a00788c */ /* 0x000fe2000bf85270 */
[----:B------:R-:W1:Y:S01]  /*4330*/  LDCU.64 UR22, c[0x0][0xb28] ;  /* 0x00016500ff1677ac */ /* 0x000e620008000a00 */
[----:B------:R-:W-:Y:S02]  /*4340*/  UISETP.NE.AND UP6, UPT, UR15, 0x1, UPT ;  /* 0x000000010f00788c */ /* 0x000fe4000bfc5270 */
[----:B------:R-:W-:Y:S02]  /*4350*/  UISETP.NE.AND UP5, UPT, UR46, 0x1, UPT ;  /* 0x000000012e00788c */ /* 0x000fe4000bfa5270 */
[----:B------:R-:W-:-:S02]  /*4360*/  UPRMT UR37, UR10, 0x654, UR37 ;  /* 0x000006540a257896 */ /* 0x000fc40008000025 */
[----:B------:R-:W-:Y:S02]  /*4370*/  USHF.R.U32.HI UR43, URZ, UR45, UR6 ;  /* 0x0000002dff2b7299 */ /* 0x000fe40008011606 */
[----:B------:R-:W-:Y:S02]  /*4380*/  UPRMT UR40, UR10, 0x654, UR33 ;  /* 0x000006540a287896 */ /* 0x000fe40008000021 */
[----:B------:R-:W-:Y:S02]  /*4390*/  UPRMT UR39, UR10, 0x654, UR25 ;  /* 0x000006540a277896 */ /* 0x000fe40008000019 */
[----:B------:R-:W-:Y:S02]  /*43a0*/  UPRMT UR38, UR10, 0x654, UR17 ;  /* 0x000006540a267896 */ /* 0x000fe40008000011 */
[----:B---3--:R-:W-:Y:S02]  /*43b0*/  USHF.R.U32.HI UR41, URZ, UR49, UR41 ;  /* 0x00000031ff297299 */ /* 0x008fe40008011629 */
[----:B------:R-:W-:-:S11]  /*43c0*/  UISETP.NE.AND UP2, UPT, UR4, 0x1, UPT ;  /* 0x000000010400788c */ /* 0x000fd6000bf45270 */
.L_x_90:
[C---:B------:R-:W-:Y:S02]  /*43d0*/  LEA R12, R14.reuse, UR21, 0x3 ;  /* 0x000000150e0c7c11 */ /* 0x040fe4000f8e18ff */
[----:B------:R-:W-:Y:S02]  /*43e0*/  SHF.L.U32 R9, R13, 0x1f, RZ ;  /* 0x0000001f0d097819 */ /* 0x000fe400000006ff */
[----:B------:R-:W-:Y:S02]  /*43f0*/  LEA R10, R14, UR21, 0x4 ;  /* 0x000000150e0a7c11 */ /* 0x000fe4000f8e20ff */
[----:B--2---:R-:W2:Y:S02]  /*4400*/  SYNCS.PHASECHK.TRANS64.TRYWAIT P0, [R12+URZ+0xd0], R9 ;  /* 0x0000d0090c0075a7 */ /* 0x004ea400080011ff */
[----:B--2---:R-:W-:Y:S05]  /*4410*/  @!P0 BRA `(.L_x_80) ;  /* 0x0000005000388947 */ /* 0x004fea0003800000 */
.L_x_178:
[----:B--2---:R-:W2:Y:S01]  /*4420*/  LDS.128 R8, [R10+0x160] ;  /* 0x000160000a087984 */ /* 0x004ea20000000c00 */
[----:B------:R-:W-:Y:S01]  /*4430*/  UISETP.GE.AND UP0, UPT, UR42, 0x1, UPT ;  /* 0x000000012a00788c */ /* 0x000fe2000bf06270 */
[----:B------:R-:W-:Y:S01]  /*4440*/  @!PT LDS RZ, [RZ] ;  /* 0x00000000fffff984 */ /* 0x000fe20000000800 */
[----:B------:R-:W-:Y:S01]  /*4450*/  @!PT LDS RZ, [RZ] ;  /* 0x00000000fffff984 */ /* 0x000fe20000000800 */
[----:B------:R-:W-:Y:S01]  /*4460*/  @!PT LDS RZ, [RZ] ;  /* 0x00000000fffff984 */ /* 0x000fe20000000800 */
[----:B------:R-:W-:Y:S01]  /*4470*/  @!PT LDS RZ, [RZ] ;  /* 0x00000000fffff984 */ /* 0x000fe20000000800 */
[----:B------:R3:W-:Y:S06]  /*4480*/  MEMBAR.ALL.CTA ;  /* 0x0000000000007992 */ /* 0x0007ec0000008000 */
[----:B---3--:R-:W3:Y:S01]  /*4490*/  FENCE.VIEW.ASYNC.S ;  /* 0x00000000000073c6 */ /* 0x008ee20000000000 */
[----:B--2---:R-:W-:Y:S11]  /*44a0*/  LOP3.LUT P0, RZ, R10, 0x1, RZ, 0xc0, !PT ;  /* 0x000000010aff7812 */ /* 0x004ff6000780c0ff */
[----:B------:R-:W-:Y:S02]  /*44b0*/  @!UPT UIADD3 URZ, UPT, UPT, URZ, URZ, URZ ;  /* 0x000000fffffff290 */ /* 0x000fe4000fffe0ff */
[----:B---3--:R-:W-:Y:S01]  /*44c0*/  VOTEU.ANY UP1, P0 ;  /* 0x0000000000ff7886 */ /* 0x008fe20000020100 */
[----:B------:R-:W-:Y:S11]  /*44d0*/  PLOP3.LUT P0, PT, PT, PT, UP1, 0x80, 0x8 ;  /* 0x000000000008781c */ /* 0x000ff60003f0f018 */
[----:B------:R-:W-:Y:S02]  /*44e0*/  @!UPT UIADD3 URZ, UPT, UPT, URZ, URZ, URZ ;  /* 0x000000fffffff290 */ /* 0x000fe4000fffe0ff */
[----:B------:R-:W-:Y:S02]  /*44f0*/  @P0 SHF.R.U32.HI R0, RZ, 0x10, R9 ;  /* 0x00000010ff000819 */ /* 0x000fe40000011609 */
[----:B------:R-:W-:Y:S02]  /*4500*/  @P0 MOV R6, R8 ;  /* 0x0000000800060202 */ /* 0x000fe40000000f00 */
[----:B------:R-:W-:Y:S01]  /*4510*/  @P0 R2UR UR4, R0 ;  /* 0x00000000000402ca */ /* 0x000fe200000e0000 */
[----:B------:R-:W-:Y:S01]  /*4520*/  VIADD R0, R12, 0xe0 ;  /* 0x000000e00c007836 */ /* 0x000fe20000000000 */
[----:B------:R-:W-:Y:S02]  /*4530*/  @P0 LOP3.LUT R8, R9, 0xffff, RZ, 0xc0, !PT ;  /* 0x0000ffff09080812 */ /* 0x000fe400078ec0ff */
[----:B------:R-:W-:Y:S02]  /*4540*/  @P0 R2UR UR6, R6 ;  /* 0x00000000060602ca */ /* 0x000fe400000e0000 */
[----:B------:R-:W-:Y:S02]  /*4550*/  PRMT R0, RZ, 0x654, R0 ;  /* 0x00000654ff007816 */ /* 0x000fe40000000000 */
[----:B------:R-:W-:Y:S02]  /*4560*/  @P0 R2UR UR5, R8 ;  /* 0x00000000080502ca */ /* 0x000fe400000e0000 */
[----:B------:R2:W-:Y:S03]  /*4570*/  SYNCS.ARRIVE.TRANS64.RED.A1T0 RZ, [R0+URZ], RZ ;  /* 0x000000ff00ff79a7 */ /* 0x0005e600081004ff */
[----:B------:R-:W-:Y:S04]  /*4580*/  @UP1 UMOV UR29, UR4 ;  /* 0x00000004001d1c82 */ /* 0x000fe80008000000 */
[----:B------:R-:W-:Y:S04]  /*4590*/  @UP1 UMOV UR14, UR6 ;  /* 0x00000006000e1c82 */ /* 0x000fe80008000000 */
[----:B------:R-:W-:Y:S01]  /*45a0*/  @UP1 UMOV UR13, UR5 ;  /* 0x00000005000d1c82 */ /* 0x000fe20008000000 */
[----:B------:R-:W-:Y:S05]  /*45b0*/  BRA.U !UP0, `(.L_x_81) ;  /* 0x0000000108a47547 */ /* 0x000fea000b800000 */
[----:B------:R-:W-:Y:S02]  /*45c0*/  UIMAD.WIDE.U32 UR18, UR13, UR47, URZ ;  /* 0x0000002f0d1272a5 */ /* 0x000fe4000f8e00ff */
[----:B------:R-:W-:Y:S02]  /*45d0*/  UIMAD.WIDE.U32 UR26, UR14, UR44, URZ ;  /* 0x0000002c0e1a72a5 */ /* 0x000fe4000f8e00ff */
[----:B------:R-:W-:Y:S02]  /*45e0*/  USEL UR4, UR30, UR41, !UP5 ;  /* 0x000000291e047287 */ /* 0x000fe4000e800000 */
[----:B------:R-:W-:Y:S02]  /*45f0*/  USEL UR7, UR31, UR43, !UP6 ;  /* 0x0000002b1f077287 */ /* 0x000fe4000f000000 */
[----:B-1----:R-:W-:Y:S02]  /*4600*/  UIMAD.WIDE.U32 UR8, UR4, UR22, URZ ;  /* 0x00000016040872a5 */ /* 0x002fe4000f8e00ff */
[----:B------:R-:W-:Y:S01]  /*4610*/  UIMAD.WIDE.U32 UR10, UR7, UR22, URZ ;  /* 0x00000016070a72a5 */ /* 0x000fe2000f8e00ff */
[----:B------:R-:W-:Y:S02]  /*4620*/  UMOV UR5, UR19 ;  /* 0x0000001300057c82 */ /* 0x000fe40008000000 */
[----:B------:R-:W-:Y:S03]  /*4630*/  USHF.R.U32.HI UR6, URZ, UR49, UR5 ;  /* 0x00000031ff067299 */ /* 0x000fe60008011605 */
[----:B------:R-:W-:Y:S01]  /*4640*/  UMOV UR5, UR27 ;  /* 0x0000001b00057c82 */ /* 0x000fe20008000000 */
[----:B------:R-:W-:Y:S02]  /*4650*/  USEL UR6, UR13, UR6, !UP5 ;  /* 0x000000060d067287 */ /* 0x000fe4000e800000 */
[----:B------:R-:W-:Y:S03]  /*4660*/  USHF.R.U32.HI UR12, URZ, UR45, UR5 ;  /* 0x0000002dff0c7299 */ /* 0x000fe60008011605 */
[----:B------:R-:W-:Y:S02]  /*4670*/  UMOV UR5, UR9 ;  /* 0x0000000900057c82 */ /* 0x000fe40008000000 */
[----:B------:R-:W-:Y:S03]  /*4680*/  @UP4 USHF.R.U32.HI UR4, URZ, UR23, UR5 ;  /* 0x00000017ff044299 */ /* 0x000fe60008011605 */
[----:B------:R-:W-:Y:S01]  /*4690*/  UMOV UR5, UR11 ;  /* 0x0000000b00057c82 */ /* 0x000fe20008000000 */
[----:B------:R-:W-:Y:S02]  /*46a0*/  UIMAD UR4, UR42, UR4, URZ ;  /* 0x000000042a0472a4 */ /* 0x000fe4000f8e02ff */
[----:B------:R-:W-:Y:S02]  /*46b0*/  @UP4 USHF.R.U32.HI UR7, URZ, UR23, UR5 ;  /* 0x00000017ff074299 */ /* 0x000fe40008011605 */
[----:B------:R-:W-:Y:S02]  /*46c0*/  UIMAD.WIDE.U32 UR10, UR6, UR22, URZ ;  /* 0x00000016060a72a5 */ /* 0x000fe4000f8e00ff */
[----:B------:R-:W-:Y:S02]  /*46d0*/  USEL UR5, UR14, UR12, !UP6 ;  /* 0x0000000c0e057287 */ /* 0x000fe4000f000000 */
[----:B------:R-:W-:Y:S02]  /*46e0*/  UIMAD UR8, UR42, UR7, URZ ;  /* 0x000000072a0872a4 */ /* 0x000fe4000f8e02ff */
[----:B------:R-:W-:Y:S03]  /*46f0*/  UISETP.GE.AND UP0, UPT, UR6, UR4, UPT ;  /* 0x000000040600728c */ /* 0x000fe6000bf06270 */
[----:B------:R-:W-:Y:S01]  /*4700*/  UMOV UR4, UR11 ;  /* 0x0000000b00047c82 */ /* 0x000fe20008000000 */
[----:B------:R-:W-:Y:S02]  /*4710*/  UISETP.GE.OR UP0, UPT, UR5, UR8, UP0 ;  /* 0x000000080500728c */ /* 0x000fe40008706670 */
[----:B------:R-:W-:Y:S02]  /*4720*/  USHF.R.U32.HI UR4, URZ, UR23, UR4 ;  /* 0x00000017ff047299 */ /* 0x000fe40008011604 */
[----:B------:R-:W-:Y:S02]  /*4730*/  UIMAD.WIDE.U32 UR8, UR5, UR22, URZ ;  /* 0x00000016050872a5 */ /* 0x000fe4000f8e00ff */
[----:B------:R-:W-:Y:S04]  /*4740*/  USEL UR10, UR6, UR4, !UP4 ;  /* 0x00000004060a7287 */ /* 0x000fe8000e000000 */
[----:B------:R-:W-:Y:S01]  /*4750*/  UIADD3 UR11, UPT, UPT, -UR10, URZ, URZ ;  /* 0x000000ff0a0b7290 */ /* 0x000fe2000fffe1ff */
[----:B------:R-:W-:Y:S02]  /*4760*/  @!UP0 UMOV UR4, UR9 ;  /* 0x0000000900048c82 */ /* 0x000fe40008000000 */
[----:B------:R-:W-:Y:S02]  /*4770*/  @!UP0 USHF.R.U32.HI UR4, URZ, UR23, UR4 ;  /* 0x00000017ff048299 */ /* 0x000fe40008011604 */
[----:B------:R-:W-:Y:S02]  /*4780*/  UIMAD UR8, UR42, UR11, UR6 ;  /* 0x0000000b2a0872a4 */ /* 0x000fe4000f8e0206 */
[----:B------:R-:W-:Y:S04]  /*4790*/  @!UP0 USEL UR4, UR5, UR4, !UP4 ;  /* 0x0000000405048287 */ /* 0x000fe8000e000000 */
[----:B------:R-:W-:Y:S02]  /*47a0*/  @!UP0 UIMAD UR8, UR7, UR8, UR4 ;  /* 0x00000008070882a4 */ /* 0x000fe4000f8e0204 */
[----:B------:R-:W-:Y:S02]  /*47b0*/  @!UP0 UIADD3 UR9, UPT, UPT, UR10, -UR4, URZ ;  /* 0x800000040a098290 */ /* 0x000fe4000fffe0ff */
[----:B------:R-:W-:Y:S02]  /*47c0*/  UIADD3 UR4, UPT, UPT, -UR5, URZ, URZ ;  /* 0x000000ff05047290 */ /* 0x000fe4000fffe1ff */
[----:B------:R-:W-:Y:S02]  /*47d0*/  UIADD3 UR7, UPT, UPT, -UR6, URZ, URZ ;  /* 0x000000ff06077290 */ /* 0x000fe4000fffe1ff */
[----:B------:R-:W-:Y:S02]  /*47e0*/  @!UP0 UIMAD UR6, UR9, UR42, UR5 ;  /* 0x0000002a090682a4 */ /* 0x000fe4000f8e0205 */
[----:B------:R-:W-:Y:S02]  /*47f0*/  UIMAD UR14, UR15, UR4, UR14 ;  /* 0x000000040f0e72a4 */ /* 0x000fe4000f8e020e */
[----:B------:R-:W-:Y:S01]  /*4800*/  UIMAD UR13, UR46, UR7, UR13 ;  /* 0x000000072e0d72a4 */ /* 0x000fe2000f8e020d */
[----:B------:R-:W-:Y:S02]  /*4810*/  @!UP0 UMOV UR5, UR8 ;  /* 0x0000000800058c82 */ /* 0x000fe40008000000 */
[----:B------:R-:W-:Y:S02]  /*4820*/  UIMAD UR14, UR5, UR15, UR14 ;  /* 0x0000000f050e72a4 */ /* 0x000fe4000f8e020e */
[----:B------:R-:W-:Y:S11]  /*4830*/  UIMAD UR13, UR6, UR46, UR13 ;  /* 0x0000002e060d72a4 */ /* 0x000ff6000f8e020d */
[----:B------:R-:W-:Y:S01]  /*4840*/  @!UPT UIADD3 URZ, UPT, UPT, URZ, URZ, URZ ;  /* 0x000000fffffff290 */ /* 0x000fe2000fffe0ff */
.L_x_81:
[----:B------:R-:W3:Y:S01]  /*4850*/  @!UP2 LDCU.128 UR8, c[0x0][0xb10] ;  /* 0x00016200ff08a7ac */ /* 0x000ee20008000c00 */
[C---:B------:R-:W-:Y:S02]  /*4860*/  ISETP.NE.U32.AND P1, PT, R4.reuse, RZ, PT ;  /* 0x000000ff0400720c */ /* 0x040fe40003f25070 */
[----:B------:R-:W-:Y:S02]  /*4870*/  ISETP.NE.U32.AND P0, PT, R4, RZ, PT ;  /* 0x000000ff0400720c */ /* 0x000fe40003f05070 */
[C---:B------:R-:W-:Y:S02]  /*4880*/  ISETP.NE.AND.EX P1, PT, R5.reuse, RZ, PT, P1 ;  /* 0x000000ff0500720c */ /* 0x040fe40003f25310 */
[----:B------:R-:W-:Y:S01]  /*4890*/  ISETP.NE.AND.EX P0, PT, R5, RZ, PT, P0 ;  /* 0x000000ff0500720c */ /* 0x000fe20003f05300 */
[----:B------:R-:W4:Y:S01]  /*48a0*/  @!UP2 LDCU UR5, c[0x0][0xb0c] ;  /* 0x00016180ff05a7ac */ /* 0x000f220008000800 */
[----:B------:R-:W-:Y:S01]  /*48b0*/  SHF.L.U32 R9, R15, 0x1f, RZ ;  /* 0x0000001f0f097819 */ /* 0x000fe200000006ff */
[----:B------:R-:W-:Y:S02]  /*48c0*/  USHF.L.U32 UR35, UR16, 0x6, URZ ;  /* 0x0000000610237899 */ /* 0x000fe400080006ff */
[----:B------:R-:W-:Y:S02]  /*48d0*/  USHF.L.U32 UR34, UR20, 0x7, URZ ;  /* 0x0000000714227899 */ /* 0x000fe400080006ff */
[----:B---3--:R-:W-:Y:S07]  /*48e0*/  UIMAD.WIDE.U32 UR6, UR14, UR8, URZ ;  /* 0x000000080e0672a5 */ /* 0x008fee000f8e00ff */
[----:B------:R-:W-:Y:S01]  /*48f0*/  @!UP2 UMOV UR4, UR7 ;  /* 0x000000070004ac82 */ /* 0x000fe20008000000 */
[----:B----4-:R-:W-:Y:S02]  /*4900*/  @!UP2 UISETP.NE.AND UP0, UPT, UR5, 0x1, UPT ;  /* 0x000000010500a88c */ /* 0x010fe4000bf05270 */
[----:B------:R-:W-:Y:S02]  /*4910*/  @!UP2 USHF.R.U32.HI UR4, URZ, UR9, UR4 ;  /* 0x00000009ff04a299 */ /* 0x000fe40008011604 */
[----:B------:R-:W-:Y:S02]  /*4920*/  UIMAD.WIDE.U32 UR6, UR13, UR11, URZ ;  /* 0x0000000b0d0672a5 */ /* 0x000fe4000f8e00ff */
[----:B------:R-:W-:Y:S02]  /*4930*/  @!UP2 USEL UR8, UR14, UR4, !UP0 ;  /* 0x000000040e08a287 */ /* 0x000fe4000c000000 */
[----:B------:R-:W-:Y:S03]  /*4940*/  @!UP2 UISETP.NE.AND UP0, UPT, UR10, 0x1, UPT ;  /* 0x000000010a00a88c */ /* 0x000fe6000bf05270 */
[----:B------:R-:W-:Y:S02]  /*4950*/  @!UP2 UMOV UR6, UR7 ;  /* 0x000000070006ac82 */ /* 0x000fe40008000000 */
[----:B------:R-:W3:Y:S02]  /*4960*/  @!UP2 LDCU UR4, c[0x0][0xb20] ;  /* 0x00016400ff04a7ac */ /* 0x000ee40008000800 */
[----:B---3--:R-:W-:Y:S04]  /*4970*/  @!UP2 USHF.R.U32.HI UR6, URZ, UR4, UR6 ;  /* 0x00000004ff06a299 */ /* 0x008fe80008011606 */
[----:B------:R-:W-:Y:S04]  /*4980*/  @!UP2 USEL UR6, UR13, UR6, !UP0 ;  /* 0x000000060d06a287 */ /* 0x000fe8000c000000 */
[----:B------:R-:W-:Y:S02]  /*4990*/  @!UP2 UIADD3 UR4, UPT, UPT, -UR8, UR6, URZ ;  /* 0x000000060804a290 */ /* 0x000fe4000fffe1ff */
[----:B------:R-:W-:Y:S02]  /*49a0*/  @!UP2 UIADD3 UR6, UPT, UPT, UR8, -UR6, URZ ;  /* 0x800000060806a290 */ /* 0x000fe4000fffe0ff */
[----:B------:R-:W-:Y:S02]  /*49b0*/  @!UP2 UIMAD UR14, UR4, UR5, UR14 ;  /* 0x00000005040ea2a4 */ /* 0x000fe4000f8e020e */
[----:B------:R-:W-:Y:S01]  /*49c0*/  @!UP2 UIMAD UR13, UR6, UR10, UR13 ;  /* 0x0000000a060da2a4 */ /* 0x000fe2000f8e020d */
[----:B------:R-:W-:Y:S11]  /*49d0*/  BRA.U UP3, `(.L_x_82) ;  /* 0x0000000103107547 */ /* 0x000ff6000b800000 */
[----:B--2---:R-:W-:Y:S04]  /*49e0*/  MOV R0, UR48 ;  /* 0x0000003000007c02 */ /* 0x004fe80008000f00 */
[----:B------:R-:W-:Y:S04]  /*49f0*/  SHF.L.U32 R11, R0, 0x1f, RZ ;  /* 0x0000001f000b7819 */ /* 0x000fe800000006ff */
[----:B------:R-:W2:Y:S02]  /*4a00*/  SYNCS.PHASECHK.TRANS64.TRYWAIT P2, [UR21+0xc8], R11 ;  /* 0x0000c80bff0075a7 */ /* 0x000ea40008041115 */
[----:B--2---:R-:W-:Y:S05]  /*4a10*/  @!P2 BRA `(.L_x_83) ;  /* 0x0000004800cca947 */ /* 0x004fea0003800000 */
.L_x_82:
[----:B------:R-:W-:Y:S05]  /*4a20*/  @!P1 BRA `(.L_x_84) ;  /* 0x0000000000309947 */ /* 0x000fea0003800000 */
[----:B------:R-:W-:Y:S01]  /*4a30*/  ISETP.NE.U32.AND P1, PT, R2, RZ, PT ;  /* 0x000000ff0200720c */ /* 0x000fe20003f25070 */
[----:B------:R-:W3:Y:S01]  /*4a40*/  LDCU.64 UR4, c[0x0][0x358] ;  /* 0x00006b00ff0477ac */ /* 0x000ee20008000a00 */
[----:B------:R-:W-:Y:S02]  /*4a50*/  IMAD.MOV.U32 R63, RZ, RZ, 0x1 ;  /* 0x00000001ff3f7424 */ /* 0x000fe400078e00ff */
[----:B------:R-:W-:Y:S11]  /*4a60*/  ISETP.NE.AND.EX P1, PT, R3, RZ, PT, P1 ;  /* 0x000000ff0300720c */ /* 0x000ff60003f25310 */
[----:B------:R-:W-:Y:S02]  /*4a70*/  @!UPT UIADD3 URZ, UPT, UPT, URZ, URZ, URZ ;  /* 0x000000fffffff290 */ /* 0x000fe4000fffe0ff */
[----:B--2---:R-:W2:Y:S01]  /*4a80*/  @P1 LDC.64 R10, c[0x0][0x888] ;  /* 0x00022200ff0a1b82 */ /* 0x004ea20000000a00 */
[----:B------:R-:W-:Y:S04]  /*4a90*/  @P1 IMAD R0, R4, UR36, RZ ;  /* 0x0000002404001c24 */ /* 0x000fe8000f8e02ff */
[----:B--2---:R-:W-:Y:S04]  /*4aa0*/  @P1 IMAD.WIDE R10, R0, 0x4, R10 ;  /* 0x00000004000a1825 */ /* 0x004fe800078e020a */
[----:B------:R-:W-:Y:S01]  /*4ab0*/  HFMA2 R0, -RZ, RZ, 0, 5.9604644775390625e-08 ;  /* 0x00000001ff007431 */ /* 0x000fe200000001ff */
[----:B---3-5:R3:W5:Y:S04]  /*4ac0*/  @P1 LDG.E R27, desc[UR4][R10.64] ;  /* 0x000000040a1b1981 */ /* 0x028768000c1e1900 */
[----:B------:R-:W-:Y:S01]  /*4ad0*/  @!P1 PRMT R63, R0, 0x7610, R63 ;  /* 0x00007610003f9816 */ /* 0x000fe2000000003f */
[----:B---3--:R-:W4:Y:S06]  /*4ae0*/  @!P1 LDC R27, c[0x0][0x880] ;  /* 0x00022000ff1b9b82 */ /* 0x008f2c0000000800 */
.L_x_84:
[----:B----45:R-:W-:Y:S01]  /*4af0*/  @!P0 FSETP.EQ.AND P1, PT, R27, RZ, PT ;  /* 0x000000ff1b00820b */ /* 0x030fe20003f22000 */
[----:B------:R-:W-:Y:S01]  /*4b00*/  @!UPT UIADD3 URZ, UPT, UPT, URZ, URZ, URZ ;  /* 0x000000fffffff290 */ /* 0x000fe2000fffe0ff */
[----:B------:R-:W-:Y:S11]  /*4b10*/  @!P0 BRA `(.L_x_85) ;  /* 0x0000000000188947 */ /* 0x000ff60003800000 */
[----:B------:R-:W-:Y:S02]  /*4b20*/  LOP3.LUT P0, RZ, R63, 0xff, RZ, 0xc0, !PT ;  /* 0x000000ff3fff7812 */ /* 0x000fe4000780c0ff */
[----:B------:R-:W-:Y:S04]  /*4b30*/  ISETP.NE.U32.AND P1, PT, R2, RZ, PT ;  /* 0x000000ff0200720c */ /* 0x000fe80003f25070 */
[----:B------:R-:W-:Y:S04]  /*4b40*/  ISETP.NE.AND.EX P1, PT, R3, RZ, PT, P1 ;  /* 0x000000ff0300720c */ /* 0x000fe80003f25310 */
[----:B------:R-:W-:Y:S03]  /*4b50*/  PLOP3.LUT P1, PT, P1, PT, PT, 0x8, 0x80 ;  /* 0x000000000080781c */ /* 0x000fe60000f2e170 */
[----:B------:R-:W-:Y:S11]  /*4b60*/  @P0 FSETP.EQ.AND P1, PT, R27, RZ, PT ;  /* 0x000000ff1b00020b */ /* 0x000ff60003f22000 */
[----:B------:R-:W-:Y:S02]  /*4b70*/  @!UPT UIADD3 URZ, UPT, UPT, URZ, URZ, URZ ;  /* 0x000000fffffff290 */ /* 0x000fe4000fffe0ff */
.L_x_85:
[----:B------:R-:W3:Y:S01]  /*4b80*/  SYNCS.PHASECHK.TRANS64.TRYWAIT P2, [UR21+0xa0], R9 ;  /* 0x0000a009ff0075a7 */ /* 0x000ee20008041115 */
[----:B------:R-:W-:Y:S04]  /*4b90*/  ELECT P0, URZ, PT ;  /* 0x0000000000ff782f */ /* 0x000fe80003800000 */
[----:B------:R-:W-:Y:S11]  /*4ba0*/  PLOP3.LUT P1, PT, P1, P0, PT, 0xf2, 0x2f ;  /* 0x00000000002f781c */ /* 0x000ff60000f21e72 */
[----:B------:R-:W-:Y:S02]  /*4bb0*/  @!UPT UIADD3 URZ, UPT, UPT, URZ, URZ, URZ ;  /* 0x000000fffffff290 */ /* 0x000fe4000fffe0ff */
[----:B------:R-:W-:Y:S05]  /*4bc0*/  @!P1 IADD3 R8, P0, PT, R16, 0x580, RZ ;  /* 0x0000058010089810 */ /* 0x000fea0007f1e0ff */
[----:B------:R-:W-:Y:S01]  /*4bd0*/  @!P1 IMAD.X R6, RZ, RZ, R17, P0 ;  /* 0x000000ffff069224 */ /* 0x000fe200000e0611 */
[----:B---3--:R-:W-:Y:S07]  /*4be0*/  @!P2 BRA `(.L_x_86) ;  /* 0x000000480070a947 */ /* 0x008fee0003800000 */
.L_x_181:
[----:B------:R-:W-:Y:S01]  /*4bf0*/  @!P1 R2UR UR5, R8 ;  /* 0x00000000080592ca */ /* 0x000fe200000e0000 */
[----:B------:R-:W-:Y:S01]  /*4c00*/  VOTEU.ALL UP0, P1 ;  /* 0x0000000000ff7886 */ /* 0x000fe20000800000 */
[----:B------:R-:W-:Y:S01]  /*4c10*/  @!P1 R2UR UR4, R6 ;  /* 0x00000000060492ca */ /* 0x000fe200000e0000 */
[----:B--2---:R-:W-:Y:S01]  /*4c20*/  @!P1 IMAD.MOV.U32 R0, RZ, RZ, 0x2000 ;  /* 0x00002000ff009424 */ /* 0x004fe200078e00ff */
[----:B------:R-:W-:Y:S01]  /*4c30*/  UMOV UR6, 0x0 ;  /* 0x0000000000067882 */ /* 0x000fe20000000000 */
[----:B------:R-:W-:Y:S01]  /*4c40*/  UMOV UR7, 0x10000000 ;  /* 0x1000000000077882 */ /* 0x000fe20000000000 */
[----:B------:R-:W-:Y:S01]  /*4c50*/  @!UP0 UIADD3 UR32, UPT, UPT, UR21, 0x400, URZ ;  /* 0x0000040015208890 */ /* 0x000fe2000fffe0ff */
[----:B------:R-:W-:Y:S01]  /*4c60*/  @!P1 IADD3 R8, P0, PT, R16, 0x580, RZ ;  /* 0x0000058010089810 */ /* 0x000fe20007f1e0ff */
[----:B------:R-:W-:Y:S04]  /*4c70*/  VOTEU.ALL UP0, P1 ;  /* 0x0000000000ff7886 */ /* 0x000fe80000800000 */
[----:B------:R-:W-:Y:S02]  /*4c80*/  @!P1 IMAD.X R6, RZ, RZ, R17, P0 ;  /* 0x000000ffff069224 */ /* 0x000fe400000e0611 */
[----:B------:R-:W-:Y:S02]  /*4c90*/  IMAD.U32 R10, RZ, RZ, UR5 ;  /* 0x00000005ff0a7e24 */ /* 0x000fe4000f8e00ff */
[----:B------:R-:W-:Y:S03]  /*4ca0*/  IMAD.U32 R11, RZ, RZ, UR4 ;  /* 0x00000004ff0b7e24 */ /* 0x000fe6000f8e00ff */
[----:B------:R-:W-:Y:S02]  /*4cb0*/  @!P1 R2UR UR4, R10 ;  /* 0x000000000a0492ca */ /* 0x000fe400000e0000 */
[----:B------:R-:W-:Y:S11]  /*4cc0*/  @!P1 R2UR UR5, R11 ;  /* 0x000000000b0592ca */ /* 0x000ff600000e0000 */
[----:B------:R-:W-:Y:S02]  /*4cd0*/  @!UPT UIADD3 URZ, UPT, UPT, URZ, URZ, URZ ;  /* 0x000000fffffff290 */ /* 0x000fe4000fffe0ff */
[----:B------:R2:W-:Y:S01]  /*4ce0*/  @!UP0 UTMALDG.3D [UR32], [UR4], desc[UR6] ;  /* 0x00000620040085b4 */ /* 0x0005e20008011000 */
[----:B------:R2:W-:Y:S01]  /*4cf0*/  @!P1 SYNCS.ARRIVE.TRANS64.RED.A0TR RZ, [UR21+0x80], R0 ;  /* 0x00008000ffff99a7 */ /* 0x0005e20008300415 */
[----:B------:R-:W-:Y:S01]  /*4d00*/  SYNCS.ARRIVE.TRANS64.RED.A1T0 RZ, [UR40], RZ ;  /* 0x000000ffffff79a7 */ /* 0x000fe20008100428 */
[----:B------:R-:W3:Y:S02]  /*4d10*/  SYNCS.PHASECHK.TRANS64.TRYWAIT P2, [UR21+0xa8], R9 ;  /* 0x0000a809ff0075a7 */ /* 0x000ee40008041115 */
[----:B--23--:R-:W-:Y:S05]  /*4d20*/  @!P2 BRA `(.L_x_87) ;  /* 0x000000480038a947 */ /* 0x00cfea0003800000 */
.L_x_183:
        /* <DEDUP_REMOVED lines=8> */
[----:B------:R-:W-:Y:S01]  /*4db0*/  @!UP0 UIADD3 UR24, UPT, UPT, UR21, 0x2400, URZ ;  /* 0x0000240015188890 */ /* 0x000fe2000fffe0ff */
[----:B------:R-:W-:Y:S01]  /*4dc0*/  VOTEU.ALL UP0, P1 ;  /* 0x0000000000ff7886 */ /* 0x000fe20000800000 */
[----:B------:R-:W-:Y:S01]  /*4dd0*/  UMOV UR27, UR35 ;  /* 0x00000023001b7c82 */ /* 0x000fe20008000000 */
[----:B------:R-:W-:Y:S02]  /*4de0*/  UMOV UR28, UR36 ;  /* 0x00000024001c7c82 */ /* 0x000fe40008000000 */
[----:B------:R-:W-:Y:S02]  /*4df0*/  IMAD.U32 R10, RZ, RZ, UR5 ;  /* 0x00000005ff0a7e24 */ /* 0x000fe4000f8e00ff */
[----:B------:R-:W-:Y:S02]  /*4e00*/  IMAD.U32 R11, RZ, RZ, UR4 ;  /* 0x00000004ff0b7e24 */ /* 0x000fe4000f8e00ff */
[----:B------:R-:W-:Y:S01]  /*4e10*/  @!P1 IMAD.X R6, RZ, RZ, R17, P0 ;  /* 0x000000ffff069224 */ /* 0x000fe200000e0611 */
        /* <DEDUP_REMOVED lines=8> */
.L_x_185:
[----:B------:R-:W-:Y:S01]  /*4ea0*/  @!P1 R2UR UR5, R8 ;  /* 0x00000000080592ca */ /* 0x000fe200000e0000 */
[----:B------:R-:W-:Y:S01]  /*4eb0*/  VOTEU.ALL UP0, P1 ;  /* 0x0000000000ff7886 */ /* 0x000fe20000800000 */
[----:B------:R-:W-:Y:S01]  /*4ec0*/  @!P1 R2UR UR4, R6 ;  /* 0x00000000060492ca */ /* 0x000fe200000e0000 */
[----:B--2---:R-:W-:Y:S01]  /*4ed0*/  @!P1 IMAD.MOV.U32 R0, RZ, RZ, 0x2000 ;  /* 0x00002000ff009424 */ /* 0x004fe200078e00ff */
[----:B------:R-:W-:Y:S01]  /*4ee0*/  UMOV UR6, 0x0 ;  /* 0x0000000000067882 */ /* 0x000fe20000000000 */
[----:B------:R-:W-:Y:S01]  /*4ef0*/  UMOV UR7, 0x10000000 ;  /* 0x1000000000077882 */ /* 0x000fe20000000000 */
[----:B------:R-:W-:Y:S01]  /*4f00*/  @!UP0 UIADD3 UR18, UPT, UPT, UR34, 0x40, URZ ;  /* 0x0000004022128890 */ /* 0x000fe2000fffe0ff */
[----:B------:R-:W-:Y:S01]  /*4f10*/  VIADD R14, R14, 0x1 ;  /* 0x000000010e0e7836 */ /* 0x000fe20000000000 */
[----:B------:R-:W-:Y:S01]  /*4f20*/  @!UP0 UIADD3 UR16, UPT, UPT, UR21, 0x4400, URZ ;  /* 0x0000440015108890 */ /* 0x000fe2000fffe0ff */
[----:B------:R-:W-:Y:S01]  /*4f30*/  VOTEU.ALL UP0, P1 ;  /* 0x0000000000ff7886 */ /* 0x000fe20000800000 */
[----:B------:R-:W-:Y:S01]  /*4f40*/  UMOV UR19, UR35 ;  /* 0x0000002300137c82 */ /* 0x000fe20008000000 */
[----:B------:R-:W-:Y:S02]  /*4f50*/  UMOV UR20, UR36 ;  /* 0x0000002400147c82 */ /* 0x000fe40008000000 */
        /* <DEDUP_REMOVED lines=10> */
.L_x_187:
[----:B------:R-:W-:Y:S01]  /*5000*/  @!P1 IADD3 R6, P0, PT, R16, 0x580, RZ ;  /* 0x0000058010069810 */ /* 0x000fe20007f1e0ff */
[----:B------:R-:W-:Y:S01]  /*5010*/  VOTEU.ALL UP0, P1 ;  /* 0x0000000000ff7886 */ /* 0x000fe20000800000 */
[----:B------:R-:W-:Y:S01]  /*5020*/  UMOV UR6, 0x0 ;  /* 0x0000000000067882 */ /* 0x000fe20000000000 */
[----:B------:R-:W-:Y:S01]  /*5030*/  UMOV UR7, 0x10000000 ;  /* 0x1000000000077882 */ /* 0x000fe20000000000 */
[----:B------:R-:W-:Y:S01]  /*5040*/  @!P1 R2UR UR5, R6 ;  /* 0x00000000060592ca */ /* 0x000fe200000e0000 */
[----:B--2---:R-:W-:Y:S01]  /*5050*/  @!P1 IMAD.X R0, RZ, RZ, R17, P0 ;  /* 0x000000ffff009224 */ /* 0x004fe200000e0611 */
[----:B------:R-:W-:Y:S01]  /*5060*/  @!UP0 UIADD3 UR10, UPT, UPT, UR34, 0x60, URZ ;  /* 0x00000060220a8890 */ /* 0x000fe2000fffe0ff */
[----:B------:R-:W-:Y:S01]  /*5070*/  R2UR UR18, R65 ;  /* 0x00000000411272ca */ /* 0x000fe200000e0000 */
[----:B------:R-:W-:Y:S01]  /*5080*/  @!UP0 UIADD3 UR8, UPT, UPT, UR21, 0x6400, URZ ;  /* 0x0000640015088890 */ /* 0x000fe2000fffe0ff */
[----:B------:R-:W-:Y:S01]  /*5090*/  R2UR UR16, R66 ;  /* 0x00000000421072ca */ /* 0x000fe200000e0000 */
[----:B------:R-:W-:Y:S01]  /*50a0*/  @!UP0 UIADD3 UR9, UPT, UPT, UR21, 0x98, URZ ;  /* 0x0000009815098890 */ /* 0x000fe2000fffe0ff */
[----:B------:R-:W-:Y:S01]  /*50b0*/  @!P1 R2UR UR4, R0 ;  /* 0x00000000000492ca */ /* 0x000fe200000e0000 */
[----:B------:R-:W-:Y:S01]  /*50c0*/  VOTEU.ALL UP0, P1 ;  /* 0x0000000000ff7886 */ /* 0x000fe20000800000 */
[----:B------:R-:W-:Y:S01]  /*50d0*/  UMOV UR11, UR35 ;  /* 0x00000023000b7c82 */ /* 0x000fe20008000000 */
[----:B------:R-:W-:Y:S01]  /*50e0*/  UMOV UR12, UR36 ;  /* 0x00000024000c7c82 */ /* 0x000fe20008000000 */
[C---:B------:R-:W-:Y:S01]  /*50f0*/  ISETP.NE.AND P0, PT, R14.reuse, 0x2, PT ;  /* 0x000000020e00780c */ /* 0x040fe20003f05270 */
[----:B------:R-:W-:Y:S01]  /*5100*/  UPLOP3.LUT UP3, UPT, UPT, UPT, UPT, 0x80, 0x8 ;  /* 0x000000000008789c */ /* 0x000fe20003f6f070 */
[----:B------:R-:W-:Y:S01]  /*5110*/  IMAD.U32 R8, RZ, RZ, UR5 ;  /* 0x00000005ff087e24 */ /* 0x000fe2000f8e00ff */
[----:B------:R-:W-:Y:S01]  /*5120*/  LOP3.LUT R15, R15, 0x1, RZ, 0x3c, !PT ;  /* 0x000000010f0f7812 */ /* 0x000fe200078e3cff */
[----:B------:R-:W-:Y:S01]  /*5130*/  UMOV UR36, UR29 ;  /* 0x0000001d00247c82 */ /* 0x000fe20008000000 */
[----:B------:R-:W-:Y:S01]  /*5140*/  SEL R0, RZ, 0x1, P0 ;  /* 0x00000001ff007807 */ /* 0x000fe20000000000 */
[----:B------:R-:W-:Y:S01]  /*5150*/  UIADD3 UR20, UPT, UPT, UR13, UR18, URZ ;  /* 0x000000120d147290 */ /* 0x000fe2000fffe0ff */
[----:B------:R-:W-:Y:S01]  /*5160*/  SEL R14, R14, RZ, P0 ;  /* 0x000000ff0e0e7207 */ /* 0x000fe20000000000 */
[----:B------:R-:W-:Y:S01]  /*5170*/  UIADD3 UR16, UPT, UPT, UR14, UR16, URZ ;  /* 0x000000100e107290 */ /* 0x000fe2000fffe0ff */
[----:B------:R-:W-:Y:S01]  /*5180*/  IMAD.U32 R9, RZ, RZ, UR4 ;  /* 0x00000004ff097e24 */ /* 0x000fe2000f8e00ff */
[----:B------:R-:W-:Y:S02]  /*5190*/  @!P1 R2UR UR4, R8 ;  /* 0x00000000080492ca */ /* 0x000fe400000e0000 */
[----:B------:R-:W-:Y:S02]  /*51a0*/  LOP3.LUT R13, R13, R0, RZ, 0x3c, !PT ;  /* 0x000000000d0d7212 */ /* 0x000fe400078e3cff */
[----:B------:R-:W-:Y:S11]  /*51b0*/  @!P1 R2UR UR5, R9 ;  /* 0x00000000090592ca */ /* 0x000ff600000e0000 */
[----:B------:R-:W-:Y:S02]  /*51c0*/  @!UPT UIADD3 URZ, UPT, UPT, URZ, URZ, URZ ;  /* 0x000000fffffff290 */ /* 0x000fe4000fffe0ff */
[----:B------:R2:W-:Y:S01]  /*51d0*/  @!UP0 UTMALDG.3D [UR8], [UR4], desc[UR6] ;  /* 0x00000608040085b4 */ /* 0x0005e20008011000 */
[----:B------:R2:W-:Y:S01]  /*51e0*/  @!P1 SYNCS.ARRIVE.TRANS64.RED.A0TR RZ, [UR21+0x98], R7 ;  /* 0x00009807ffff99a7 */ /* 0x0005e20008300415 */
[----:B------:R-:W-:Y:S01]  /*51f0*/  SYNCS.ARRIVE.TRANS64.RED.A1T0 RZ, [UR37], RZ ;  /* 0x000000ffffff79a7 */ /* 0x000fe20008100425 */
[----:B------:R-:W-:Y:S05]  /*5200*/  BRA.U UP1, `(.L_x_90) ;  /* 0xfffffff101707547 */ /* 0x000fea000b83ffff */
[----:B------:R-:W-:-:S04]  /*5210*/  SHF.L.U32 R3, R15, 0x1f, RZ ;  /* 0x0000001f0f037819 */ /* 0x000fc800000006ff */
[----:B------:R-:W3:Y:S02]  /*5220*/  SYNCS.PHASECHK.TRANS64.TRYWAIT P0, [UR21+0xa0], R3 ;  /* 0x0000a003ff0075a7 */ /* 0x000ee40008001115 */
[----:B---3--:R-:W-:Y:S05]  /*5230*/  @!P0 BRA `(.L_x_91) ;  /* 0x00000044003c8947 */ /* 0x008fea0003800000 */
.L_x_189:
[----:B------:R-:W4:Y:S02]  /*5240*/  SYNCS.PHASECHK.TRANS64.TRYWAIT P0, [UR21+0xa8], R3 ;  /* 0x0000a803ff0075a7 */ /* 0x000f240008001115 */
[----:B----4-:R-:W-:Y:S05]  /*5250*/  @!P0 BRA `(.L_x_92) ;  /* 0x00000044004c8947 */ /* 0x010fea0003800000 */
.L_x_191:
[----:B------:R-:W4:Y:S02]  /*5260*/  SYNCS.PHASECHK.TRANS64.TRYWAIT P0, [UR21+0xb0], R3 ;  /* 0x0000b003ff0075a7 */ /* 0x000f240008001115 */
[----:B----4-:R-:W-:Y:S05]  /*5270*/  @!P0 BRA `(.L_x_93) ;  /* 0x00000044005c8947 */ /* 0x010fea0003800000 */
.L_x_193:
[----:B---3--:R-:W-:-:S07]  /*5280*/  MOV R0, UR21 ;  /* 0x0000001500007c02 */ /* 0x008fce0008000f00 */
.L_x_94:
[----:B---3--:R-:W-:-:S04]  /*5290*/  SHF.L.U32 R3, R15, 0x1f, RZ ;  /* 0x0000001f0f037819 */ /* 0x008fc800000006ff */
[----:B------:R3:W4:Y:S03]  /*52a0*/  SYNCS.PHASECHK.TRANS64.TRYWAIT P0, [R0+URZ+0xb8], R3 ;  /* 0x0000b803000075a7 */ /* 0x00072600080011ff */
[----:B----4-:R-:W-:Y:S05]  /*52b0*/  @!P0 NANOSLEEP.SYNCS 0x989680 ;  /* 0x009896800000895d */ /* 0x010fea0003900000 */
[----:B------:R-:W4:Y:S02]  /*52c0*/  @!P0 SYNCS.PHASECHK.TRANS64 P0, [R0+URZ+0xb8], R3 ;  /* 0x0000b803000085a7 */ /* 0x000f2400080010ff */
[----:B-12-4-:R-:W-:Y:S05]  /*52d0*/  @P0 EXIT ;  /* 0x000000000000094d */ /* 0x016fea0003800000 */
[----:B------:R-:W-:Y:S05]  /*52e0*/  BRA `(.L_x_94) ;  /* 0xfffffffc00e87947 */ /* 0x000fea000383ffff */
.L_x_79:
[----:B------:R-:W-:-:S06]  /*52f0*/  UISETP.GE.AND UP0, UPT, UR17, 0x4, UPT ;  /* 0x000000041100788c */ /* 0x000fcc000bf06270 */
[----:B------:R-:W-:-:S13]  /*5300*/  PLOP3.LUT P0, PT, PT, PT, UP0, 0x80, 0x8 ;  /* 0x000000000008781c */ /* 0x000fda0003f0f008 */
[----:B------:R-:W-:Y:S05]  /*5310*/  @!P0 EXIT ;  /* 0x000000000000894d */ /* 0x000fea0003800000 */
[----:B------:R-:W1:Y:S08]  /*5320*/  S2UR UR4, SR_CgaCtaId ;  /* 0x00000000000479c3 */ /* 0x000e700000008800 */
[----:B------:R-:W-:Y:S01]  /*5330*/  BAR.SYNC.DEFER_BLOCKING 0x6, 0xa0 ;  /* 0x0182800000007b1d */ /* 0x000fe20000010000 */
[C---:B------:R-:W-:Y:S01]  /*5340*/  IMAD.SHL.U32 R5, R76.reuse, 0x20, RZ ;  /* 0x000000204c057824 */ /* 0x040fe200078e00ff */
[C---:B------:R-:W-:Y:S01]  /*5350*/  R2P PR, R76.reuse, 0x6 ;  /* 0x000000064c007804 */ /* 0x040fe20000000000 */
[C---:B------:R-:W-:Y:S01]  /*5360*/  IMAD.SHL.U32 R2, R76.reuse, 0x4, RZ ;  /* 0x000000044c027824 */ /* 0x040fe200078e00ff */
[----:B------:R-:W-:Y:S01]  /*5370*/  CS2R R70, SRZ ;  /* 0x0000000000467805 */ /* 0x000fe2000001ff00 */
[----:B------:R-:W-:Y:S01]  /*5380*/  IMAD.U32 R23, R76, 0x10000, RZ ;  /* 0x000100004c177824 */ /* 0x000fe200078e00ff */
[----:B------:R-:W-:-:S02]  /*5390*/  UMOV UR44, 0x400 ;  /* 0x00000400002c7882 */ /* 0x000fc40000000000 */
[----:B------:R-:W2:Y:S01]  /*53a0*/  LDC.64 R60, c[0x0][0x8b0] ;  /* 0x00022c00ff3c7b82 */ /* 0x000ea20000000a00 */
[C---:B------:R-:W-:Y:S01]  /*53b0*/  LOP3.LUT R3, R5.reuse, 0xe0, RZ, 0xc0, !PT ;  /* 0x000000e005037812 */ /* 0x040fe200078ec0ff */
[----:B------:R-:W-:Y:S01]  /*53c0*/  IMAD.SHL.U32 R62, R76, 0x10, RZ ;  /* 0x000000104c3e7824 */ /* 0x000fe200078e00ff */
[----:B------:R-:W-:Y:S01]  /*53d0*/  LOP3.LUT R5, R5, 0x100, RZ, 0xc0, !PT ;  /* 0x0000010005057812 */ /* 0x000fe200078ec0ff */
[----:B------:R-:W-:Y:S01]  /*53e0*/  IMAD.MOV.U32 R75, RZ, RZ, 0x10 ;  /* 0x00000010ff4b7424 */ /* 0x000fe200078e00ff */
[----:B------:R-:W-:Y:S01]  /*53f0*/  LOP3.LUT R2, R3, 0x1c, R2, 0xf8, !PT ;  /* 0x0000001c03027812 */ /* 0x000fe200078ef802 */
[----:B------:R-:W-:Y:S01]  /*5400*/  IMAD.MOV.U32 R74, RZ, RZ, 0x20 ;  /* 0x00000020ff4a7424 */ /* 0x000fe200078e00ff */
[----:B------:R-:W-:Y:S01]  /*5410*/  SHF.R.U32.HI R3, RZ, 0x2, R76 ;  /* 0x00000002ff037819 */ /* 0x000fe2000001164c */
[----:B------:R-:W3:Y:S01]  /*5420*/  LDC.64 R42, c[0x0][0x8a8] ;  /* 0x00022a00ff2a7b82 */ /* 0x000ee20000000a00 */
[----:B------:R-:W-:Y:S01]  /*5430*/  LOP3.LUT R23, R23, 0x600000, RZ, 0xc0, !PT ;  /* 0x0060000017177812 */ /* 0x000fe200078ec0ff */
[----:B------:R-:W-:Y:S01]  /*5440*/  IMAD.MOV.U32 R73, RZ, RZ, 0x1 ;  /* 0x00000001ff497424 */ /* 0x000fe200078e00ff */
[----:B------:R-:W-:Y:S01]  /*5450*/  LOP3.LUT R62, R5, 0x600, R62, 0xf8, !PT ;  /* 0x00000600053e7812 */ /* 0x000fe200078ef83e */
[----:B------:R-:W-:Y:S01]  /*5460*/  IMAD.MOV.U32 R22, RZ, RZ, RZ ;  /* 0x000000ffff167224 */ /* 0x000fe200078e00ff */
[----:B------:R-:W-:Y:S01]  /*5470*/  LOP3.LUT R3, R2, 0x4, R3, 0x78, !PT ;  /* 0x0000000402037812 */ /* 0x000fe200078e7803 */
[----:B------:R-:W-:Y:S01]  /*5480*/  IMAD.MOV.U32 R72, RZ, RZ, RZ ;  /* 0x000000ffff487224 */ /* 0x000fe200078e00ff */
[----:B------:R-:W-:Y:S01]  /*5490*/  LOP3.LUT R76, R76, 0x60, RZ, 0xc0, !PT ;  /* 0x000000604c4c7812 */ /* 0x000fe200078ec0ff */
[----:B-1----:R-:W-:Y:S01]  /*54a0*/  ULEA UR44, UR4, UR44, 0x18 ;  /* 0x0000002c042c7291 */ /* 0x002fe2000f8ec0ff */
[----:B------:R-:W-:Y:S01]  /*54b0*/  LOP3.LUT R62, R62, R3, RZ, 0xfc, !PT ;  /* 0x000000033e3e7212 */ /* 0x000fe200078efcff */
[----:B------:R-:W1:Y:S01]  /*54c0*/  LDCU UR59, c[0x0][0x370] ;  /* 0x00006e00ff3b77ac */ /* 0x000e620008000800 */
[----:B------:R-:W-:-:S02]  /*54d0*/  SEL R75, R75, 0xfffffff0, !P2 ;  /* 0xfffffff04b4b7807 */ /* 0x000fc40005000000 */
[----:B------:R-:W-:Y:S01]  /*54e0*/  SEL R74, R74, 0xffffffe0, !P1 ;  /* 0xffffffe04a4a7807 */ /* 0x000fe20004800000 */
[----:B------:R-:W-:Y:S01]  /*54f0*/  UIADD3 UR4, UPT, UPT, UR44, 0x400, URZ ;  /* 0x000004002c047890 */ /* 0x000fe2000fffe0ff */
[----:B------:R-:W4:Y:S02]  /*5500*/  LDCU UR43, c[0x0][0xb0c] ;  /* 0x00016180ff2b77ac */ /* 0x000f240008000800 */
[----:B------:R-:W1:Y:S03]  /*5510*/  LDS R0, [UR44+0x180] ;  /* 0x0001802cff007984 */ /* 0x000e660008000800 */
[----:B------:R-:W-:Y:S01]  /*5520*/  IMAD.U32 R68, RZ, RZ, UR4 ;  /* 0x00000004ff447e24 */ /* 0x000fe2000f8e00ff */
[----:B------:R-:W1:Y:S01]  /*5530*/  LDCU UR39, c[0x0][0xb30] ;  /* 0x00016600ff2777ac */ /* 0x000e620008000800 */
[----:B------:R-:W1:Y:S01]  /*5540*/  LDCU.64 UR56, c[0x0][0x888] ;  /* 0x00011100ff3877ac */ /* 0x000e620008000a00 */
[----:B------:R-:W1:Y:S01]  /*5550*/  LDCU.64 UR40, c[0x0][0xb28] ;  /* 0x00016500ff2877ac */ /* 0x000e620008000a00 */
[----:B------:R-:W1:Y:S01]  /*5560*/  LDCU.64 UR62, c[0x0][0x890] ;  /* 0x00011200ff3e77ac */ /* 0x000e620008000a00 */
[----:B------:R-:W1:Y:S01]  /*5570*/  LDCU.128 UR52, c[0x0][0xb10] ;  /* 0x00016200ff3477ac */ /* 0x000e620008000c00 */
[----:B------:R-:W1:Y:S01]  /*5580*/  LDCU UR58, c[0x0][0x374] ;  /* 0x00006e80ff3a77ac */ /* 0x000e620008000800 */
[----:B------:R-:W-:Y:S01]  /*5590*/  UMOV UR47, URZ ;  /* 0x000000ff002f7c82 */ /* 0x000fe20008000000 */
[----:B------:R-:W-:Y:S01]  /*55a0*/  UMOV UR46, URZ ;  /* 0x000000ff002e7c82 */ /* 0x000fe20008000000 */
[----:B-1234-:R-:W-:-:S07]  /*55b0*/  IMAD.IADD R23, R0, 0x1, R23 ;  /* 0x0000000100177824 */ /* 0x01efce00078e0217 */
.L_x_138:
[C---:B------:R-:W-:Y:S02]  /*55c0*/  LEA R3, R70.reuse, UR44, 0x3 ;  /* 0x0000002c46037c11 */ /* 0x040fe4000f8e18ff */
[----:B------:R-:W-:Y:S02]  /*55d0*/  SHF.L.U32 R0, R71, 0x1f, RZ ;  /* 0x0000001f47007819 */ /* 0x000fe400000006ff */
[----:B-1----:R-:W-:Y:S02]  /*55e0*/  LEA R5, R70, UR44, 0x4 ;  /* 0x0000002c46057c11 */ /* 0x002fe4000f8e20ff */
[----:B------:R-:W1:Y:S02]  /*55f0*/  SYNCS.PHASECHK.TRANS64.TRYWAIT P0, [R3+URZ+0xd0], R0 ;  /* 0x0000d000030075a7 */ /* 0x000e6400080011ff */
[----:B-1----:R-:W-:Y:S05]  /*5600*/  @!P0 BRA `(.L_x_95) ;  /* 0x0000004000908947 */ /* 0x002fea0003800000 */
.L_x_194:
        /* <DEDUP_REMOVED lines=11> */
[----:B------:R-:W-:Y:S01]  /*56c0*/  PLOP3.LUT P0, PT, PT, PT, UP1, 0x80, 0x8 ;  /* 0x000000000008781c */ /* 0x000fe20003f0f018 */
[----:B------:R-:W-:Y:S11]  /*56d0*/  UP2UR UR61, UPR, URZ, 0x2 ;  /* 0x00000002ff3d7883 */ /* 0x000ff60008000000 */
[----:B------:R-:W-:Y:S01]  /*56e0*/  @!UPT UIADD3 URZ, UPT, UPT, URZ, URZ, URZ ;  /* 0x000000fffffff290 */ /* 0x000fe2000fffe0ff */
[----:B-1----:R-:W-:Y:S02]  /*56f0*/  @P0 SHF.R.U32.HI R0, RZ, 0x10, R5 ;  /* 0x00000010ff000819 */ /* 0x002fe40000011605 */
        /* <DEDUP_REMOVED lines=12> */
[----:B------:R-:W2:Y:S01]  /*57c0*/  LDCU UR12, c[0x0][0xb20] ;  /* 0x00016400ff0c77ac */ /* 0x000ea20008000800 */
[----:B------:R-:W-:Y:S02]  /*57d0*/  UIMAD.WIDE.U32 UR4, UR58, UR55, URZ ;  /* 0x000000373a0472a5 */ /* 0x000fe4000f8e00ff */
[----:B------:R-:W-:Y:S02]  /*57e0*/  UIMAD.WIDE.U32 UR6, UR59, UR52, URZ ;  /* 0x000000343b0672a5 */ /* 0x000fe4000f8e00ff */
[----:B------:R-:W-:Y:S02]  /*57f0*/  UISETP.NE.AND UP0, UPT, UR54, 0x1, UPT ;  /* 0x000000013600788c */ /* 0x000fe4000bf05270 */
[----:B------:R-:W-:Y:S02]  /*5800*/  UIMAD.WIDE.U32 UR8, UR37, UR55, URZ ;  /* 0x00000037250872a5 */ /* 0x000fe4000f8e00ff */
[----:B------:R-:W-:Y:S02]  /*5810*/  UIMAD.WIDE.U32 UR10, UR38, UR52, URZ ;  /* 0x00000034260a72a5 */ /* 0x000fe4000f8e00ff */
[----:B------:R-:W-:Y:S02]  /*5820*/  UISETP.NE.AND UP1, UPT, UR43, 0x1, UPT ;  /* 0x000000012b00788c */ /* 0x000fe4000bf25270 */
[----:B------:R-:W-:Y:S01]  /*5830*/  UISETP.NE.AND UP2, UPT, UR42, 0x1, UPT ;  /* 0x000000012a00788c */ /* 0x000fe2000bf45270 */
[----:B------:R-:W-:Y:S02]  /*5840*/  UMOV UR4, UR5 ;  /* 0x0000000500047c82 */ /* 0x000fe40008000000 */
[----:B--2---:R-:W-:Y:S03]  /*5850*/  USHF.R.U32.HI UR5, URZ, UR12, UR4 ;  /* 0x0000000cff057299 */ /* 0x004fe60008011604 */
[----:B------:R-:W-:Y:S02]  /*5860*/  UMOV UR4, UR7 ;  /* 0x0000000700047c82 */ /* 0x000fe40008000000 */
[----:B------:R-:W-:Y:S02]  /*5870*/  USHF.R.U32.HI UR7, URZ, UR53, UR4 ;  /* 0x00000035ff077299 */ /* 0x000fe40008011604 */
[----:B------:R-:W-:Y:S02]  /*5880*/  USEL UR4, UR58, UR5, !UP0 ;  /* 0x000000053a047287 */ /* 0x000fe4000c000000 */
[----:B------:R-:W-:Y:S01]  /*5890*/  USEL UR7, UR59, UR7, !UP1 ;  /* 0x000000073b077287 */ /* 0x000fe2000c800000 */
[----:B------:R-:W-:Y:S01]  /*58a0*/  UMOV UR5, UR9 ;  /* 0x0000000900057c82 */ /* 0x000fe20008000000 */
[----:B------:R-:W-:Y:S02]  /*58b0*/  UIMAD.WIDE.U32 UR8, UR4, UR40, URZ ;  /* 0x00000028040872a5 */ /* 0x000fe4000f8e00ff */
[----:B------:R-:W-:Y:S03]  /*58c0*/  USHF.R.U32.HI UR6, URZ, UR12, UR5 ;  /* 0x0000000cff067299 */ /* 0x000fe60008011605 */
[----:B------:R-:W-:Y:S01]  /*58d0*/  UMOV UR5, UR11 ;  /* 0x0000000b00057c82 */ /* 0x000fe20008000000 */
[----:B------:R-:W-:Y:S02]  /*58e0*/  UIMAD.WIDE.U32 UR10, UR7, UR40, URZ ;  /* 0x00000028070a72a5 */ /* 0x000fe4000f8e00ff */
[----:B------:R-:W-:Y:S02]  /*58f0*/  USHF.R.U32.HI UR12, URZ, UR53, UR5 ;  /* 0x00000035ff0c7299 */ /* 0x000fe40008011605 */
[----:B------:R-:W-:Y:S01]  /*5900*/  USEL UR6, UR37, UR6, !UP0 ;  /* 0x0000000625067287 */ /* 0x000fe2000c000000 */
[----:B------:R-:W-:Y:S02]  /*5910*/  UMOV UR5, UR9 ;  /* 0x0000000900057c82 */ /* 0x000fe40008000000 */
[----:B------:R-:W-:Y:S01]  /*5920*/  UMOV UR10, UR11 ;  /* 0x0000000b000a7c82 */ /* 0x000fe20008000000 */
[----:B------:R-:W-:Y:S02]  /*5930*/  @UP2 USHF.R.U32.HI UR4, URZ, UR41, UR5 ;  /* 0x00000029ff042299 */ /* 0x000fe40008011605 */
[----:B------:R-:W-:Y:S02]  /*5940*/  @UP2 USHF.R.U32.HI UR7, URZ, UR41, UR10 ;  /* 0x00000029ff072299 */ /* 0x000fe4000801160a */
[----:B------:R-:W-:Y:S02]  /*5950*/  UIMAD UR4, UR42, UR4, URZ ;  /* 0x000000042a0472a4 */ /* 0x000fe4000f8e02ff */
        /* <DEDUP_REMOVED lines=8> */
[----:B------:R-:W-:Y:S02]  /*59e0*/  USEL UR11, UR6, UR4, !UP2 ;  /* 0x00000004060b7287 */ /* 0x000fe4000d000000 */
[----:B------:R-:W-:Y:S02]  /*59f0*/  UIADD3 UR8, UPT, UPT, -UR5, URZ, URZ ;  /* 0x000000ff05087290 */ /* 0x000fe4000fffe1ff */
[----:B------:R-:W-:Y:S01]  /*5a00*/  UIADD3 UR10, UPT, UPT, -UR11, URZ, URZ ;  /* 0x000000ff0b0a7290 */ /* 0x000fe2000fffe1ff */
[----:B------:R-:W-:Y:S01]  /*5a10*/  @!UP0 UMOV UR4, UR9 ;  /* 0x0000000900048c82 */ /* 0x000fe20008000000 */
[----:B------:R-:W-:Y:S02]  /*5a20*/  UIADD3 UR9, UPT, UPT, -UR6, URZ, URZ ;  /* 0x000000ff06097290 */ /* 0x000fe4000fffe1ff */
[----:B------:R-:W-:Y:S02]  /*5a30*/  @!UP0 USHF.R.U32.HI UR4, URZ, UR41, UR4 ;  /* 0x00000029ff048299 */ /* 0x000fe40008011604 */
[----:B------:R-:W-:Y:S02]  /*5a40*/  UIMAD UR10, UR42, UR10, UR6 ;  /* 0x0000000a2a0a72a4 */ /* 0x000fe4000f8e0206 */
[----:B------:R-:W-:Y:S04]  /*5a50*/  @!UP0 USEL UR4, UR5, UR4, !UP2 ;  /* 0x0000000405048287 */ /* 0x000fe8000d000000 */
[----:B------:R-:W-:Y:S02]  /*5a60*/  @!UP0 UIMAD UR10, UR7, UR10, UR4 ;  /* 0x0000000a070a82a4 */ /* 0x000fe4000f8e0204 */
[----:B------:R-:W-:Y:S02]  /*5a70*/  @!UP0 UIADD3 UR11, UPT, UPT, UR11, -UR4, URZ ;  /* 0x800000040b0b8290 */ /* 0x000fe4000fffe0ff */
[----:B------:R-:W-:Y:S02]  /*5a80*/  UIMAD UR7, UR43, UR8, UR38 ;  /* 0x000000082b0772a4 */ /* 0x000fe4000f8e0226 */
[----:B------:R-:W-:Y:S02]  /*5a90*/  @!UP0 UIMAD UR6, UR11, UR42, UR5 ;  /* 0x0000002a0b0682a4 */ /* 0x000fe4000f8e0205 */
[----:B------:R-:W-:Y:S01]  /*5aa0*/  UIMAD UR4, UR54, UR9, UR37 ;  /* 0x00000009360472a4 */ /* 0x000fe2000f8e0225 */
[----:B------:R-:W-:Y:S02]  /*5ab0*/  @!UP0 UMOV UR5, UR10 ;  /* 0x0000000a00058c82 */ /* 0x000fe40008000000 */
[----:B------:R-:W-:Y:S02]  /*5ac0*/  UIMAD UR38, UR5, UR43, UR7 ;  /* 0x0000002b052672a4 */ /* 0x000fe4000f8e0207 */
[----:B------:R-:W-:Y:S11]  /*5ad0*/  UIMAD UR37, UR6, UR54, UR4 ;  /* 0x00000036062572a4 */ /* 0x000ff6000f8e0204 */
[----:B------:R-:W-:Y:S01]  /*5ae0*/  @!UPT UIADD3 URZ, UPT, UPT, URZ, URZ, URZ ;  /* 0x000000fffffff290 */ /* 0x000fe2000fffe0ff */
.L_x_96:
[----:B------:R-:W-:Y:S01]  /*5af0*/  UISETP.NE.AND UP0, UPT, UR39, 0x1, UPT ;  /* 0x000000012700788c */ /* 0x000fe2000bf05270 */
[----:B------:R-:W-:Y:S01]  /*5b00*/  LOP3.LUT P0, RZ, R68, 0x3f0, RZ, 0xc0, !PT ;  /* 0x000003f044ff7812 */ /* 0x000fe2000780c0ff */
[----:B------:R-:W-:Y:S01]  /*5b10*/  USHF.L.U32 UR50, UR16, 0x6, URZ ;  /* 0x0000000610327899 */ /* 0x000fe200080006ff */
[----:B------:R-:W-:Y:S01]  /*5b20*/  BSSY.RECONVERGENT B6, `(.L_x_97) ;  /* 0x0000034000067945 */ /* 0x000fe20003800200 */
[----:B------:R-:W-:Y:S01]  /*5b30*/  USHF.L.U32 UR49, UR20, 0x7, URZ ;  /* 0x0000000714317899 */ /* 0x000fe200080006ff */
[----:B------:R-:W-:Y:S06]  /*5b40*/  IADD3 R70, PT, PT, R70, 0x1, RZ ;  /* 0x0000000146467810 */ /* 0x000fec0007ffe0ff */
[----:B------:R-:W2:Y:S01]  /*5b50*/  @!UP0 LDCU.128 UR12, c[0x0][0xb10] ;  /* 0x00016200ff0c87ac */ /* 0x000ea20008000c00 */
[----:B------:R-:W3:Y:S01]  /*5b60*/  @!UP0 LDCU UR5, c[0x0][0xb0c] ;  /* 0x00016180ff0587ac */ /* 0x000ee20008000800 */
[----:B------:R-:W4:Y:S01]  /*5b70*/  @!UP0 LDCU UR10, c[0x0][0xb20] ;  /* 0x00016400ff0a87ac */ /* 0x000f220008000800 */
[----:B--2---:R-:W-:Y:S02]  /*5b80*/  UIMAD.WIDE.U32 UR8, UR38, UR12, URZ ;  /* 0x0000000c260872a5 */ /* 0x004fe4000f8e00ff */
[----:B------:R-:W-:Y:S02]  /*5b90*/  UIMAD.WIDE.U32 UR6, UR37, UR15, URZ ;  /* 0x0000000f250672a5 */ /* 0x000fe4000f8e00ff */
[----:B------:R-:W-:Y:S03]  /*5ba0*/  @!UP0 UISETP.NE.AND UP1, UPT, UR14, 0x1, UPT ;  /* 0x000000010e00888c */ /* 0x000fe6000bf25270 */
[----:B------:R-:W-:Y:S01]  /*5bb0*/  @!UP0 UMOV UR4, UR9 ;  /* 0x0000000900048c82 */ /* 0x000fe20008000000 */
[----:B---3--:R-:W-:Y:S02]  /*5bc0*/  @!UP0 UISETP.NE.AND UP2, UPT, UR5, 0x1, UPT ;  /* 0x000000010500888c */ /* 0x008fe4000bf45270 */
[----:B------:R-:W-:Y:S01]  /*5bd0*/  @!UP0 USHF.R.U32.HI UR4, URZ, UR13, UR4 ;  /* 0x0000000dff048299 */ /* 0x000fe20008011604 */
[----:B------:R-:W-:Y:S02]  /*5be0*/  @!UP0 UMOV UR6, UR7 ;  /* 0x0000000700068c82 */ /* 0x000fe40008000000 */
[----:B----4-:R-:W-:Y:S02]  /*5bf0*/  @!UP0 USHF.R.U32.HI UR6, URZ, UR10, UR6 ;  /* 0x0000000aff068299 */ /* 0x010fe40008011606 */
[----:B------:R-:W-:Y:S02]  /*5c00*/  @!UP0 USEL UR7, UR38, UR4, !UP2 ;  /* 0x0000000426078287 */ /* 0x000fe4000d000000 */
[----:B------:R-:W-:Y:S04]  /*5c10*/  @!UP0 USEL UR6, UR37, UR6, !UP1 ;  /* 0x0000000625068287 */ /* 0x000fe8000c800000 */
[----:B------:R-:W-:Y:S02]  /*5c20*/  @!UP0 UIADD3 UR4, UPT, UPT, -UR7, UR6, URZ ;  /* 0x0000000607048290 */ /* 0x000fe4000fffe1ff */
[----:B------:R-:W-:Y:S02]  /*5c30*/  @!UP0 UIADD3 UR6, UPT, UPT, UR7, -UR6, URZ ;  /* 0x8000000607068290 */ /* 0x000fe4000fffe0ff */
[----:B------:R-:W-:Y:S02]  /*5c40*/  @!UP0 UIMAD UR38, UR4, UR5, UR38 ;  /* 0x00000005042682a4 */ /* 0x000fe4000f8e0226 */
[----:B------:R-:W-:Y:S01]  /*5c50*/  @!UP0 UIMAD UR37, UR6, UR14, UR37 ;  /* 0x0000000e062582a4 */ /* 0x000fe2000f8e0225 */
[----:B------:R-:W-:Y:S11]  /*5c60*/  @!P0 BRA `(.L_x_98) ;  /* 0x00000000007c8947 */ /* 0x000ff60003800000 */
[----:B------:R-:W2:Y:S01]  /*5c70*/  LDCU.64 UR8, c[0x4][0x80] ;  /* 0x01001000ff0877ac */ /* 0x000ea20008000a00 */
[----:B------:R-:W-:Y:S01]  /*5c80*/  MOV R2, 0x0 ;  /* 0x0000000000027802 */ /* 0x000fe20000000f00 */
[----:B------:R-:W-:Y:S02]  /*5c90*/  HFMA2 R12, -RZ, RZ, 0, 5.9604644775390625e-08 ;  /* 0x00000001ff0c7431 */ /* 0x000fe400000001ff */
[----:B------:R-:W-:Y:S01]  /*5ca0*/  IMAD.MOV.U32 R8, RZ, RZ, 0x70 ;  /* 0x00000070ff087424 */ /* 0x000fe200078e00ff */
[----:B------:R3:W4:Y:S01]  /*5cb0*/  LDC.64 R14, c[0x4][R2] ;  /* 0x01000000020e7b82 */ /* 0x0007220000000a00 */
[----:B------:R-:W1:Y:S01]  /*5cc0*/  LDCU.64 UR6, c[0x4][0x88] ;  /* 0x01001100ff0677ac */ /* 0x000e620008000a00 */
[----:B------:R-:W-:Y:S01]  /*5cd0*/  IMAD.MOV.U32 R13, RZ, RZ, RZ ;  /* 0x000000ffff0d7224 */ /* 0x000fe200078e00ff */
[----:B------:R-:W1:Y:S01]  /*5ce0*/  LDCU.64 UR4, c[0x4][0x8] ;  /* 0x01000100ff0477ac */ /* 0x000e620008000a00 */
[----:B--2---:R-:W-:Y:S01]  /*5cf0*/  MOV R5, UR9 ;  /* 0x0000000900057c02 */ /* 0x004fe20008000f00 */
[----:B------:R-:W-:Y:S01]  /*5d00*/  IMAD.U32 R4, RZ, RZ, UR8 ;  /* 0x00000008ff047e24 */ /* 0x000fe2000f8e00ff */
[----:B-1----:R-:W-:Y:S01]  /*5d10*/  MOV R7, UR7 ;  /* 0x0000000700077c02 */ /* 0x002fe20008000f00 */
[----:B------:R-:W-:Y:S01]  /*5d20*/  IMAD.U32 R6, RZ, RZ, UR6 ;  /* 0x00000006ff067e24 */ /* 0x000fe2000f8e00ff */
[----:B------:R-:W-:Y:S01]  /*5d30*/  MOV R11, UR5 ;  /* 0x00000005000b7c02 */ /* 0x000fe20008000f00 */
[----:B------:R-:W-:Y:S02]  /*5d40*/  IMAD.U32 R10, RZ, RZ, UR4 ;  /* 0x00000004ff0a7e24 */ /* 0x000fe4000f8e00ff */
[----:B------:R-:W-:Y:S07]  /*5d50*/  LEPC R20, `(.L_x_99) ;  /* 0x000000001014794e */ /* 0x000fee0000000000 */
[----:B---345:R-:W-:Y:S05]  /*5d60*/  CALL.ABS.NOINC R14 ;  /* 0x000000000e007343 */ /* 0x038fea0003c00000 */
.L_x_99:
[----:B------:R-:W1:Y:S01]  /*5d70*/  LDCU.64 UR8, c[0x4][0x80] ;  /* 0x01001000ff0877ac */ /* 0x000e620008000a00 */
[----:B------:R-:W2:Y:S01]  /*5d80*/  LDC.64 R2, c[0x4][R2] ;  /* 0x0100000002027b82 */ /* 0x000ea20000000a00 */
[----:B------:R-:W-:Y:S02]  /*5d90*/  HFMA2 R12, -RZ, RZ, 0, 5.9604644775390625e-08 ;  /* 0x00000001ff0c7431 */ /* 0x000fe400000001ff */
[----:B------:R-:W-:Y:S02]  /*5da0*/  IMAD.MOV.U32 R8, RZ, RZ, 0x70 ;  /* 0x00000070ff087424 */ /* 0x000fe400078e00ff */
[----:B------:R-:W-:Y:S01]  /*5db0*/  IMAD.MOV.U32 R13, RZ, RZ, RZ ;  /* 0x000000ffff0d7224 */ /* 0x000fe200078e00ff */
[----:B------:R-:W3:Y:S01]  /*5dc0*/  LDCU.64 UR6, c[0x4][0x88] ;  /* 0x01001100ff0677ac */ /* 0x000ee20008000a00 */
[----:B------:R-:W4:Y:S01]  /*5dd0*/  LDCU.64 UR4, c[0x4][0x8] ;  /* 0x01000100ff0477ac */ /* 0x000f220008000a00 */
[----:B-1----:R-:W-:Y:S02]  /*5de0*/  MOV R4, UR8 ;  /* 0x0000000800047c02 */ /* 0x002fe40008000f00 */
[----:B------:R-:W-:Y:S02]  /*5df0*/  MOV R5, UR9 ;  /* 0x0000000900057c02 */ /* 0x000fe40008000f00 */
[----:B---3--:R-:W-:Y:S01]  /*5e00*/  MOV R7, UR7 ;  /* 0x0000000700077c02 */ /* 0x008fe20008000f00 */
[----:B------:R-:W-:Y:S01]  /*5e10*/  IMAD.U32 R6, RZ, RZ, UR6 ;  /* 0x00000006ff067e24 */ /* 0x000fe2000f8e00ff */
[----:B----4-:R-:W-:Y:S01]  /*5e20*/  MOV R11, UR5 ;  /* 0x00000005000b7c02 */ /* 0x010fe20008000f00 */
[----:B------:R-:W-:Y:S02]  /*5e30*/  IMAD.U32 R10, RZ, RZ, UR4 ;  /* 0x00000004ff0a7e24 */ /* 0x000fe4000f8e00ff */
[----:B------:R-:W-:Y:S07]  /*5e40*/  LEPC R20, `(.L_x_98) ;  /* 0x000000001014794e */ /* 0x000fee0000000000 */
[----:B--2---:R-:W-:Y:S05]  /*5e50*/  CALL.ABS.NOINC R2 ;  /* 0x0000000002007343 */ /* 0x004fea0003c00000 */
.L_x_98:
[----:B------:R-:W-:Y:S05]  /*5e60*/  BSYNC.RECONVERGENT B6 ;  /* 0x0000000000067941 */ /* 0x000fea0003800200 */
.L_x_97:
[----:B------:R-:W-:Y:S01]  /*5e70*/  R2UR UR4, R67 ;  /* 0x00000000430472ca */ /* 0x000fe200000e0000 */
[----:B------:R-:W-:Y:S01]  /*5e80*/  UISETP.NE.U32.AND UP0, UPT, UR62, URZ, UPT ;  /* 0x000000ff3e00728c */ /* 0x000fe2000bf05070 */
[----:B------:R-:W-:Y:S02]  /*5e90*/  ISETP.NE.U32.AND P4, PT, R60, RZ, PT ;  /* 0x000000ff3c00720c */ /* 0x000fe40003f85070 */
[----:B------:R-:W-:Y:S01]  /*5ea0*/  ISETP.NE.U32.AND P2, PT, RZ, UR56, PT ;  /* 0x00000038ff007c0c */ /* 0x000fe2000bf45070 */
[----:B------:R-:W-:Y:S01]  /*5eb0*/  UISETP.NE.AND.EX UP1, UPT, UR63, URZ, UPT, UP0 ;  /* 0x000000ff3f00728c */ /* 0x000fe2000bf25300 */
[----:B------:R-:W-:Y:S01]  /*5ec0*/  ISETP.NE.AND.EX P4, PT, R61, RZ, PT, P4 ;  /* 0x000000ff3d00720c */ /* 0x000fe20003f85340 */
[----:B------:R-:W-:Y:S01]  /*5ed0*/  UPLOP3.LUT UP0, UPT, UPT, UPT, UPT, 0x40, 0x4 ;  /* 0x000000000004789c */ /* 0x000fe20003f0e870 */
[----:B------:R-:W-:Y:S05]  /*5ee0*/  ISETP.NE.AND.EX P2, PT, RZ, UR57, PT, P2 ;  /* 0x00000039ff007c0c */ /* 0x000fea000bf45320 */
[----:B------:R-:W-:Y:S06]  /*5ef0*/  UISETP.NE.AND UP2, UPT, UR4, URZ, UPT ;  /* 0x000000ff0400728c */ /* 0x000fec000bf45270 */
[----:B------:R-:W-:Y:S05]  /*5f00*/  PLOP3.LUT P1, PT, PT, PT, UP2, 0x80, 0x8 ;  /* 0x000000000008781c */ /* 0x000fea0003f2f028 */
[----:B------:R-:W-:Y:S06]  /*5f10*/  @UP2 UPLOP3.LUT UP0, UPT, UPT, UPT, UP1, 0x80, 0x8 ;  /* 0x000000000008289c */ /* 0x000fec0003f0f010 */
[----:B------:R-:W-:Y:S01]  /*5f20*/  PLOP3.LUT P0, PT, PT, PT, UP0, 0x80, 0x8 ;  /* 0x000000000008781c */ /* 0x000fe20003f0f008 */
[----:B------:R-:W-:Y:S01]  /*5f30*/  @!UPT UIADD3 URZ, UPT, UPT, URZ, URZ, URZ ;  /* 0x000000fffffff290 */ /* 0x000fe2000fffe0ff */
[----:B------:R-:W-:Y:S11]  /*5f40*/  BRA.U !UP1, `(.L_x_100) ;  /* 0x00000001093c7547 */ /* 0x000ff6000b800000 */
[----:B------:R-:W-:Y:S01]  /*5f50*/  UISETP.NE.U32.AND UP0, UPT, UR56, URZ, UPT ;  /* 0x000000ff3800728c */ /* 0x000fe2000bf05070 */
[----:B-1----:R-:W-:Y:S01]  /*5f60*/  HFMA2 R0, -RZ, RZ, 0, 5.9604644775390625e-08 ;  /* 0x00000001ff007431 */ /* 0x002fe200000001ff */
[----:B------:R-:W1:Y:S01]  /*5f70*/  LDCU.64 UR8, c[0x0][0x358] ;  /* 0x00006b00ff0877ac */ /* 0x000e620008000a00 */
[----:B------:R-:W-:Y:S01]  /*5f80*/  IMAD.MOV.U32 R63, RZ, RZ, 0x1 ;  /* 0x00000001ff3f7424 */ /* 0x000fe200078e00ff */
[----:B------:R-:W-:Y:S06]  /*5f90*/  UISETP.NE.AND.EX UP0, UPT, UR57, URZ, UPT, UP0 ;  /* 0x000000ff3900728c */ /* 0x000fec000bf05300 */
[----:B------:R-:W-:Y:S05]  /*5fa0*/  PLOP3.LUT P3, PT, PT, PT, UP0, 0x80, 0x8 ;  /* 0x000000000008781c */ /* 0x000fea0003f6f008 */
[----:B------:R-:W2:Y:S01]  /*5fb0*/  @UP0 LDCU.64 UR4, c[0x0][0x888] ;  /* 0x00011100ff0407ac */ /* 0x000ea20008000a00 */
[----:B------:R-:W-:Y:S07]  /*5fc0*/  @UP0 UIMAD UR6, UR36, UR62, URZ ;  /* 0x0000003e240602a4 */ /* 0x000fee000f8e02ff */
[----:B------:R-:W-:Y:S01]  /*5fd0*/  @!P3 PRMT R63, R0, 0x7610, R63 ;  /* 0x00007610003fb816 */ /* 0x000fe2000000003f */
[----:B--2---:R-:W-:Y:S06]  /*5fe0*/  @UP0 UIMAD.WIDE UR4, UR6, 0x4, UR4 ;  /* 0x00000004060408a5 */ /* 0x004fec000f8e0204 */
[----:B------:R-:W-:Y:S01]  /*5ff0*/  IMAD.U32 R2, RZ, RZ, UR4 ;  /* 0x00000004ff027e24 */ /* 0x000fe2000f8e00ff */
[----:B------:R-:W-:Y:S04]  /*6000*/  MOV R3, UR5 ;  /* 0x0000000500037c02 */ /* 0x000fe80008000f00 */
[----:B------:R-:W2:Y:S01]  /*6010*/  @!UP0 LDCU UR4, c[0x0][0x880] ;  /* 0x00011000ff0487ac */ /* 0x000ea20008000800 */
[----:B-1---5:R3:W5:Y:S02]  /*6020*/  @P3 LDG.E R27, desc[UR8][R2.64] ;  /* 0x00000008021b3981 */ /* 0x022764000c1e1900 */
[----:B--23--:R-:W-:Y:S02]  /*6030*/  @!P3 IMAD.U32 R27, RZ, RZ, UR4 ;  /* 0x00000004ff1bbe24 */ /* 0x00cfe4000f8e00ff */
.L_x_100:
[----:B------:R-:W-:Y:S05]  /*6040*/  @!P4 BRA `(.L_x_101) ;  /* 0x000000000024c947 */ /* 0x000fea0003800000 */
[----:B------:R-:W-:Y:S01]  /*6050*/  ISETP.NE.U32.AND P3, PT, R42, RZ, PT ;  /* 0x000000ff2a00720c */ /* 0x000fe20003f65070 */
[----:B------:R-:W2:Y:S03]  /*6060*/  LDCU.64 UR4, c[0x0][0x358] ;  /* 0x00006b00ff0477ac */ /* 0x000ea60008000a00 */
[----:B------:R-:W-:Y:S11]  /*6070*/  ISETP.NE.AND.EX P3, PT, R43, RZ, PT, P3 ;  /* 0x000000ff2b00720c */ /* 0x000ff60003f65330 */
[----:B------:R-:W-:Y:S02]  /*6080*/  @!UPT UIADD3 URZ, UPT, UPT, URZ, URZ, URZ ;  /* 0x000000fffffff290 */ /* 0x000fe4000fffe0ff */
[----:B------:R-:W3:Y:S01]  /*6090*/  @P3 LDC.64 R2, c[0x0][0x8a8] ;  /* 0x00022a00ff023b82 */ /* 0x000ee20000000a00 */
[----:B-1----:R-:W-:Y:S04]  /*60a0*/  @P3 IMAD R0, R60, UR36, RZ ;  /* 0x000000243c003c24 */ /* 0x002fe8000f8e02ff */
[----:B---3--:R-:W-:Y:S05]  /*60b0*/  @P3 IMAD.WIDE R2, R0, 0x4, R2 ;  /* 0x0000000400023825 */ /* 0x008fea00078e0202 */
[----:B--2--5:R2:W5:Y:S02]  /*60c0*/  @P3 LDG.E R24, desc[UR4][R2.64] ;  /* 0x0000000402183981 */ /* 0x024564000c1e1900 */
[----:B--2---:R-:W3:Y:S02]  /*60d0*/  @!P3 LDC R24, c[0x0][0x8a0] ;  /* 0x00022800ff18bb82 */ /* 0x004ee40000000800 */
.L_x_101:
[----:B-----5:R-:W-:Y:S01]  /*60e0*/  FSETP.NEU.AND P3, PT, R27, RZ, PT ;  /* 0x000000ff1b00720b */ /* 0x020fe20003f6d000 */
[----:B------:R-:W-:Y:S01]  /*60f0*/  IMAD.SHL.U32 R84, R62, 0x4, RZ ;  /* 0x000000043e547824 */ /* 0x000fe200078e00ff */
[----:B------:R-:W-:Y:S01]  /*6100*/  SEL R5, RZ, 0xffffffff, P2 ;  /* 0xffffffffff057807 */ /* 0x000fe20001000000 */
[----:B------:R-:W-:Y:S01]  /*6110*/  BSSY B1, `(.L_x_102) ;  /* 0x0000044000017945 */ /* 0x000fe20003800000 */
[----:B------:R-:W-:Y:S01]  /*6120*/  @P1 LOP3.LUT P2, RZ, R63, 0xff, RZ, 0xc0, !PT ;  /* 0x000000ff3fff1812 */ /* 0x000fe2000784c0ff */
[----:B------:R-:W-:Y:S01]  /*6130*/  VIADD R79, R84, UR44 ;  /* 0x0000002c544f7c36 */ /* 0x000fe20008000000 */
[----:B------:R-:W-:Y:S01]  /*6140*/  @P1 SEL R2, RZ, 0xffffffff, P3 ;  /* 0xffffffffff021807 */ /* 0x000fe20001800000 */
[----:B------:R-:W-:Y:S01]  /*6150*/  IMAD.MOV.U32 R85, RZ, RZ, 0x1 ;  /* 0x00000001ff557424 */ /* 0x000fe200078e00ff */
[----:B------:R-:W-:Y:S01]  /*6160*/  LOP3.LUT R73, R73, 0x1, RZ, 0x3c, !PT ;  /* 0x0000000149497812 */ /* 0x000fe200078e3cff */
[----:B------:R-:W-:Y:S01]  /*6170*/  IMAD.MOV.U32 R83, RZ, RZ, RZ ;  /* 0x000000ffff537224 */ /* 0x000fe200078e00ff */
[----:B------:R-:W-:Y:S02]  /*6180*/  @P0 SEL R2, R5, R2, !P2 ;  /* 0x0000000205020207 */ /* 0x000fe40005000000 */
[----:B------:R-:W-:Y:S02]  /*6190*/  CS2R R46, SRZ ;  /* 0x00000000002e7805 */ /* 0x000fe4000001ff00 */
[----:B------:R-:W-:Y:S02]  /*61a0*/  LEA R80, R22, UR44, 0x3 ;  /* 0x0000002c16507c11 */ /* 0x000fe4000f8e18ff */
[----:B------:R-:W-:Y:S02]  /*61b0*/  CS2R R44, SRZ ;  /* 0x00000000002c7805 */ /* 0x000fe4000001ff00 */
[----:B------:R-:W-:Y:S02]  /*61c0*/  @P1 LOP3.LUT R2, R2, 0x1, RZ, 0xc0, !PT ;  /* 0x0000000102021812 */ /* 0x000fe400078ec0ff */
[----:B------:R-:W-:Y:S02]  /*61d0*/  CS2R R50, SRZ ;  /* 0x0000000000327805 */ /* 0x000fe4000001ff00 */
[----:B------:R-:W-:Y:S02]  /*61e0*/  SHF.L.U32 R3, R72, 0x1f, RZ ;  /* 0x0000001f48037819 */ /* 0x000fe400000006ff */
[----:B------:R-:W-:Y:S02]  /*61f0*/  CS2R R48, SRZ ;  /* 0x0000000000307805 */ /* 0x000fe4000001ff00 */
[----:B------:R-:W-:Y:S02]  /*6200*/  ISETP.NE.U32.OR P6, PT, R2, 0x1, !P1 ;  /* 0x000000010200780c */ /* 0x000fe40004fc5470 */
[----:B------:R-:W-:Y:S02]  /*6210*/  CS2R R54, SRZ ;  /* 0x0000000000367805 */ /* 0x000fe4000001ff00 */
[----:B------:R-:W-:Y:S02]  /*6220*/  PLOP3.LUT P2, PT, PT, PT, UP1, 0x80, 0x8 ;  /* 0x000000000008781c */ /* 0x000fe40003f4f018 */
[----:B------:R-:W-:Y:S02]  /*6230*/  CS2R R52, SRZ ;  /* 0x0000000000347805 */ /* 0x000fe4000001ff00 */
[----:B------:R-:W-:Y:S02]  /*6240*/  LEA.HI R25, R22, R22, RZ, 0x1 ;  /* 0x0000001616197211 */ /* 0x000fe400078f08ff */
[----:B------:R-:W-:Y:S02]  /*6250*/  CS2R R58, SRZ ;  /* 0x00000000003a7805 */ /* 0x000fe4000001ff00 */
[----:B------:R-:W-:Y:S02]  /*6260*/  LOP3.LUT P4, R69, R63, 0xff, RZ, 0xc0, !PT ;  /* 0x000000ff3f457812 */ /* 0x000fe4000788c0ff */
[----:B------:R-:W-:Y:S02]  /*6270*/  CS2R R56, SRZ ;  /* 0x0000000000387805 */ /* 0x000fe4000001ff00 */
[----:B------:R-:W-:Y:S01]  /*6280*/  SEL R2, RZ, 0xffffffff, P3 ;  /* 0xffffffffff027807 */ /* 0x000fe20001800000 */
[C---:B-1----:R-:W-:Y:S01]  /*6290*/  IMAD.SHL.U32 R0, R25.reuse, 0x40, RZ ;  /* 0x0000004019007824 */ /* 0x042fe200078e00ff */
[----:B------:R-:W-:Y:S01]  /*62a0*/  LOP3.LUT R25, R25, 0xffe, RZ, 0xc0, !PT ;  /* 0x00000ffe19197812 */ /* 0x000fe200078ec0ff */
[----:B------:R-:W-:Y:S01]  /*62b0*/  VIADD R81, R79, 0x400 ;  /* 0x000004004f517836 */ /* 0x000fe20000000000 */
[----:B------:R-:W-:Y:S01]  /*62c0*/  P2R R77, PR, RZ, 0x40 ;  /* 0x00000040ff4d7803 */ /* 0x000fe20000000000 */
[----:B------:R-:W-:Y:S01]  /*62d0*/  IMAD.IADD R78, R74, 0x1, R79 ;  /* 0x000000014a4e7824 */ /* 0x000fe200078e024f */
[----:B------:R-:W-:Y:S01]  /*62e0*/  @P6 SHF.L.U32 R4, R73, 0x1f, RZ ;  /* 0x0000001f49046819 */ /* 0x000fe200000006ff */
[----:B------:R-:W-:Y:S01]  /*62f0*/  IMAD.IADD R25, R22, 0x1, -R25 ;  /* 0x0000000116197824 */ /* 0x000fe200078e0a19 */
[----:B------:R-:W-:Y:S02]  /*6300*/  @P2 SEL R2, R5, R2, !P4 ;  /* 0x0000000205022207 */ /* 0x000fe40006000000 */
[----:B------:R-:W1:Y:S01]  /*6310*/  @P6 SYNCS.PHASECHK.TRANS64.TRYWAIT P1, [UR44+0x80], R4 ;  /* 0x00008004ff0065a7 */ /* 0x000e62000802112c */
[----:B------:R-:W-:Y:S02]  /*6320*/  LOP3.LUT R0, R0, 0xffffff80, RZ, 0xc0, !PT ;  /* 0xffffff8000007812 */ /* 0x000fe400078ec0ff */
[----:B------:R-:W-:Y:S03]  /*6330*/  LOP3.LUT R2, R2, 0x1, RZ, 0xc0, !PT ;  /* 0x0000000102027812 */ /* 0x000fe600078ec0ff */
[----:B------:R-:W-:Y:S01]  /*6340*/  IMAD.IADD R0, R23, 0x1, R0 ;  /* 0x0000000117007824 */ /* 0x000fe200078e0200 */
[----:B------:R-:W-:Y:S03]  /*6350*/  ISETP.NE.U32.AND P5, PT, R2, 0x1, PT ;  /* 0x000000010200780c */ /* 0x000fe60003fa5070 */
[----:B------:R-:W-:Y:S01]  /*6360*/  IMAD R25, R25, 0x100000, R0 ;  /* 0x0010000019197824 */ /* 0x000fe200078e0200 */
[----:B------:R-:W-:Y:S01]  /*6370*/  P2R R86, PR, RZ, 0x20 ;  /* 0x00000020ff567803 */ /* 0x000fe20000000000 */
[----:B------:R2:W4:Y:S01]  /*6380*/  SYNCS.PHASECHK.TRANS64.TRYWAIT P0, [R80+URZ+0xf0], R3 ;  /* 0x0000f003500075a7 */ /* 0x00052200080011ff */
[----:B-1----:R-:W-:Y:S01]  /*6390*/  @P6 SEL R85, RZ, 0x1, !P1 ;  /* 0x00000001ff556807 */ /* 0x002fe20004800000 */
[----:B--2---:R-:W-:Y:S06]  /*63a0*/  @!P6 BRA `(.L_x_103) ;  /* 0x000000000068e947 */ /* 0x004fec0003800000 */
[----:B------:R-:W-:Y:S01]  /*63b0*/  @P5 IMAD R5, R75, 0x4, R81 ;  /* 0x000000044b055824 */ /* 0x000fe200078e0251 */
[----:B------:R-:W-:Y:S01]  /*63c0*/  ISETP.NE.AND P1, PT, R85, RZ, PT ;  /* 0x000000ff5500720c */ /* 0x000fe20003f25270 */
[----:B------:R-:W-:Y:S01]  /*63d0*/  @P5 IMAD R2, R75, 0x4, R79 ;  /* 0x000000044b025824 */ /* 0x000fe200078e024f */
[----:B------:R-:W-:Y:S01]  /*63e0*/  BSSY B0, `(.L_x_104) ;  /* 0x000000e000007945 */ /* 0x000fe20003800000 */
[----:B------:R-:W-:Y:S01]  /*63f0*/  IMAD.MOV.U32 R46, RZ, RZ, RZ ;  /* 0x000000ffff2e7224 */ /* 0x000fe200078e00ff */
[----:B------:R-:W-:Y:S01]  /*6400*/  CS2R R50, SRZ ;  /* 0x0000000000327805 */ /* 0x000fe2000001ff00 */
[----:B------:R-:W-:Y:S01]  /*6410*/  @P5 IMAD.IADD R4, R74, 0x1, R5 ;  /* 0x000000014a045824 */ /* 0x000fe200078e0205 */
[----:B------:R-:W-:Y:S02]  /*6420*/  CS2R R48, SRZ ;  /* 0x0000000000307805 */ /* 0x000fe4000001ff00 */
[----:B------:R-:W-:Y:S02]  /*6430*/  CS2R R44, SRZ ;  /* 0x00000000002c7805 */ /* 0x000fe4000001ff00 */
[----:B------:R-:W-:Y:S02]  /*6440*/  CS2R R58, SRZ ;  /* 0x00000000003a7805 */ /* 0x000fe4000001ff00 */
[----:B------:R-:W-:Y:S02]  /*6450*/  CS2R R56, SRZ ;  /* 0x0000000000387805 */ /* 0x000fe4000001ff00 */
[----:B------:R-:W-:Y:S02]  /*6460*/  CS2R R54, SRZ ;  /* 0x0000000000367805 */ /* 0x000fe4000001ff00 */
[----:B------:R-:W-:Y:S01]  /*6470*/  CS2R R52, SRZ ;  /* 0x0000000000347805 */ /* 0x000fe2000001ff00 */
[----:B------:R-:W-:Y:S06]  /*6480*/  @P1 BRA `(.L_x_105) ;  /* 0x00000000000c1947 */ /* 0x000fec0003800000 */
[----:B------:R-:W-:Y:S04]  /*6490*/  SHF.L.U32 R5, R73, 0x1f, RZ ;  /* 0x0000001f49057819 */ /* 0x000fe800000006ff */
[----:B------:R-:W1:Y:S02]  /*64a0*/  SYNCS.PHASECHK.TRANS64.TRYWAIT P1, [UR44+0x80], R5 ;  /* 0x00008005ff0075a7 */ /* 0x000e64000802112c */
[----:B-1----:R-:W-:Y:S05]  /*64b0*/  @!P1 BRA `(.L_x_106) ;  /* 0x0000003000f89947 */ /* 0x002fea0003800000 */
.L_x_105:
[----:B------:R-:W-:Y:S05]  /*64c0*/  BSYNC B0 ;  /* 0x0000000000007941 */ /* 0x000fea0003800000 */
.L_x_104:
[----:B------:R-:W-:Y:S01]  /*64d0*/  ISETP.NE.AND P1, PT, R86, RZ, PT ;  /* 0x000000ff5600720c */ /* 0x000fe20003f25270 */
[----:B------:R-:W-:Y:S11]  /*64e0*/  HFMA2 R83, -RZ, RZ, 0, 5.9604644775390625e-08 ;  /* 0x00000001ff537431 */ /* 0x000ff600000001ff */
[----:B------:R-:W-:Y:S01]  /*64f0*/  @!UPT UIADD3 URZ, UPT, UPT, URZ, URZ, URZ ;  /* 0x000000fffffff290 */ /* 0x000fe2000fffe0ff */
[----:B------:R-:W-:Y:S05]  /*6500*/  @P1 WARPSYNC.ALL ;  /* 0x0000000000001948 */ /* 0x000fea0003800000 */
[----:B------:R2:W1:Y:S04]  /*6510*/  @P1 LDSM.16.M88.4 R48, [R2+0x400] ;  /* 0x000400000230183b */ /* 0x0004680000000200 */
[----:B------:R2:W1:Y:S04]  /*6520*/  @P1 LDSM.16.M88.4 R44, [R4] ;  /* 0x00000000042c183b */ /* 0x0004680000000200 */
[----:B------:R2:W1:Y:S04]  /*6530*/  @P1 LDSM.16.M88.4 R56, [R84+UR44+0x400] ;  /* 0x0004002c5438183b */ /* 0x0004680008000200 */
[----:B------:R2:W1:Y:S02]  /*6540*/  @P1 LDSM.16.M88.4 R52, [R78+0x400] ;  /* 0x000400004e34183b */ /* 0x0004640000000200 */
.L_x_103:
[----:B------:R-:W-:Y:S05]  /*6550*/  BSYNC B1 ;  /* 0x0000000000017941 */ /* 0x000fea0003800000 */
.L_x_102:
[----:B-1----:R-:W-:Y:S04]  /*6560*/  SHF.R.U32.HI R5, RZ, 0x15, R25 ;  /* 0x00000015ff057819 */ /* 0x002fe80000011619 */
[----:B------:R-:W-:Y:S01]  /*6570*/  LOP3.LUT P1, RZ, R5, 0x3, R64, 0x48, !PT ;  /* 0x0000000305ff7812 */ /* 0x000fe20007824840 */
[----:B------:R-:W-:Y:S01]  /*6580*/  @!UPT UIADD3 URZ, UPT, UPT, URZ, URZ, URZ ;  /* 0x000000fffffff290 */ /* 0x000fe2000fffe0ff */
[----:B----4-:R-:W-:Y:S11]  /*6590*/  @P0 BRA `(.L_x_107) ;  /* 0x0000000000080947 */ /* 0x010ff60003800000 */
[----:B------:R-:W1:Y:S02]  /*65a0*/  SYNCS.PHASECHK.TRANS64.TRYWAIT P0, [R80+URZ+0xf0], R3 ;  /* 0x0000f003500075a7 */ /* 0x000e6400080011ff */
[----:B-1----:R-:W-:Y:S05]  /*65b0*/  @!P0 BRA `(.L_x_108) ;  /* 0x0000003000d08947 */ /* 0x002fea0003800000 */
.L_x_107:
[----:B------:R-:W-:Y:S05]  /*65c0*/  @!P1 BRA `(.L_x_109) ;  /* 0x0000000000409947 */ /* 0x000fea0003800000 */
[----:B------:R-:W4:Y:S01]  /*65d0*/  LDCU.64 UR8, c[0x4][0x70] ;  /* 0x01000e00ff0877ac */ /* 0x000f220008000a00 */
[----:B-1----:R-:W-:Y:S01]  /*65e0*/  MOV R3, 0x0 ;  /* 0x0000000000037802 */ /* 0x002fe20000000f00 */
[----:B------:R-:W-:Y:S02]  /*65f0*/  HFMA2 R12, -RZ, RZ, 0, 5.9604644775390625e-08 ;  /* 0x00000001ff0c7431 */ /* 0x000fe400000001ff */
[----:B------:R-:W-:Y:S02]  /*6600*/  IMAD.MOV.U32 R8, RZ, RZ, 0x192 ;  /* 0x00000192ff087424 */ /* 0x000fe400078e00ff */
[----:B------:R-:W-:Y:S01]  /*6610*/  IMAD.MOV.U32 R13, RZ, RZ, RZ ;  /* 0x000000ffff0d7224 */ /* 0x000fe200078e00ff */
[----:B------:R-:W1:Y:S01]  /*6620*/  LDCU.64 UR6, c[0x4][0x78] ;  /* 0x01000f00ff0677ac */ /* 0x000e620008000a00 */
[----:B--2---:R-:W2:Y:S01]  /*6630*/  LDC.64 R2, c[0x4][R3] ;  /* 0x0100000003027b82 */ /* 0x004ea20000000a00 */
[----:B------:R-:W5:Y:S01]  /*6640*/  LDCU.64 UR4, c[0x4][0x10] ;  /* 0x01000200ff0477ac */ /* 0x000f620008000a00 */
[----:B----4-:R-:W-:Y:S01]  /*6650*/  MOV R5, UR9 ;  /* 0x0000000900057c02 */ /* 0x010fe20008000f00 */
[----:B------:R-:W-:Y:S01]  /*6660*/  IMAD.U32 R4, RZ, RZ, UR8 ;  /* 0x00000008ff047e24 */ /* 0x000fe2000f8e00ff */
[----:B-1----:R-:W-:Y:S01]  /*6670*/  MOV R7, UR7 ;  /* 0x0000000700077c02 */ /* 0x002fe20008000f00 */
[----:B------:R-:W-:Y:S01]  /*6680*/  IMAD.U32 R6, RZ, RZ, UR6 ;  /* 0x00000006ff067e24 */ /* 0x000fe2000f8e00ff */
[----:B-----5:R-:W-:Y:S01]  /*6690*/  MOV R11, UR5 ;  /* 0x00000005000b7c02 */ /* 0x020fe20008000f00 */
[----:B------:R-:W-:Y:S02]  /*66a0*/  IMAD.U32 R10, RZ, RZ, UR4 ;  /* 0x00000004ff0a7e24 */ /* 0x000fe4000f8e00ff */
[----:B------:R-:W-:Y:S07]  /*66b0*/  LEPC R20, `(.L_x_109) ;  /* 0x000000001014794e */ /* 0x000fee0000000000 */
[----:B--23--:R-:W-:Y:S05]  /*66c0*/  CALL.ABS.NOINC R2 ;  /* 0x0000000002007343 */ /* 0x00cfea0003c00000 */
.L_x_109:
[----:B------:R-:W-:Y:S01]  /*66d0*/  LOP3.LUT R20, R56, 0xffffe000, RZ, 0xc0, !PT ;  /* 0xffffe00038147812 */ /* 0x000fe200078ec0ff */
[----:B------:R-:W-:Y:S05]  /*66e0*/  WARPSYNC.ALL ;  /* 0x0000000000007948 */ /* 0x000fea0003800000 */
[----:B------:R-:W-:Y:S01]  /*66f0*/  R2UR UR4, R25 ;  /* 0x00000000190472ca */ /* 0x000fe200000e0000 */
[----:B------:R-:W-:Y:S01]  /*6700*/  IMAD.SHL.U32 R88, R75, 0x4, RZ ;  /* 0x000000044b587824 */ /* 0x000fe200078e00ff */
[----:B------:R-:W-:Y:S01]  /*6710*/  LOP3.LUT R21, R57, 0xffffe000, RZ, 0xc0, !PT ;  /* 0xffffe00039157812 */ /* 0x000fe200078ec0ff */
[----:B------:R-:W-:Y:S01]  /*6720*/  BSSY.RECONVERGENT B0, `(.L_x_110) ;  /* 0x0000059000007945 */ /* 0x000fe20003800200 */
[----:B------:R-:W-:Y:S02]  /*6730*/  LOP3.LUT R26, R59, 0xffffe000, RZ, 0xc0, !PT ;  /* 0xffffe0003b1a7812 */ /* 0x000fe400078ec0ff */
[----:B------:R-:W-:Y:S02]  /*6740*/  LOP3.LUT R32, R53, 0xffffe000, RZ, 0xc0, !PT ;  /* 0xffffe00035207812 */ /* 0x000fe400078ec0ff */
[----:B------:R-:W-:Y:S02]  /*6750*/  LOP3.LUT R33, R54, 0xffffe000, RZ, 0xc0, !PT ;  /* 0xffffe00036217812 */ /* 0x000fe400078ec0ff */
[----:B------:R-:W-:Y:S02]  /*6760*/  IADD3 R81, PT, PT, R81, R88, RZ ;  /* 0x0000005851517210 */ /* 0x000fe40007ffe0ff */
[----:B------:R-:W-:Y:S01]  /*6770*/  ISETP.NE.AND P0, PT, R76, RZ, PT ;  /* 0x000000ff4c00720c */ /* 0x000fe20003f05270 */
[----:B--2---:R-:W3:Y:S02]  /*6780*/  LDTM.16dp128bit.x8 R4, tmem[UR4] ;  /* 0x00000004000479ee */ /* 0x004ee40008180000 */
[----:B------:R-:W-:Y:S02]  /*6790*/  IMAD.IADD R82, R74, 0x1, R81 ;  /* 0x000000014a527824 */ /* 0x000fe400078e0251 */
[C---:B---3--:R-:W-:Y:S01]  /*67a0*/  FMUL R0, R24.reuse, R4 ;  /* 0x0000000418007220 */ /* 0x048fe20000400000 */
[C---:B------:R-:W-:Y:S01]  /*67b0*/  FMUL R2, R24.reuse, R5 ;  /* 0x0000000518027220 */ /* 0x040fe20000400000 */
[C---:B-1----:R-:W-:Y:S01]  /*67c0*/  FMUL R3, R24.reuse, R6 ;  /* 0x0000000618037220 */ /* 0x042fe20000400000 */
[----:B------:R-:W-:Y:S01]  /*67d0*/  FMUL R7, R24, R7 ;  /* 0x0000000718077220 */ /* 0x000fe20000400000 */
[C---:B------:R-:W-:Y:S01]  /*67e0*/  FFMA R28, R27.reuse, R20, R0 ;  /* 0x000000141b1c7223 */ /* 0x040fe20000000000 */
[----:B------:R-:W-:Y:S01]  /*67f0*/  LOP3.LUT R20, R58, 0xffffe000, RZ, 0xc0, !PT ;  /* 0xffffe0003a147812 */ /* 0x000fe200078ec0ff */
[C---:B------:R-:W-:Y:S01]  /*6800*/  FFMA R29, R27.reuse, R21, R2 ;  /* 0x000000151b1d7223 */ /* 0x040fe20000000002 */
[----:B------:R-:W-:Y:S01]  /*6810*/  LOP3.LUT R21, R52, 0xffffe000, RZ, 0xc0, !PT ;  /* 0xffffe00034157812 */ /* 0x000fe200078ec0ff */
[C---:B------:R-:W-:Y:S01]  /*6820*/  FMUL R4, R24.reuse, R8 ;  /* 0x0000000818047220 */ /* 0x040fe20000400000 */
[----:B------:R-:W-:Y:S01]  /*6830*/  F2FP.TF32.F32.PACK_B R28, R28 ;  /* 0x0000001cff1c723e */ /* 0x000fe200024050ff */
[----:B------:R-:W-:Y:S01]  /*6840*/  FFMA R30, R27, R20, R3 ;  /* 0x000000141b1e7223 */ /* 0x000fe20000000003 */
[----:B------:R-:W-:Y:S01]  /*6850*/  LOP3.LUT R20, R55, 0xffffe000, RZ, 0xc0, !PT ;  /* 0xffffe00037147812 */ /* 0x000fe200078ec0ff */
[C---:B------:R-:W-:Y:S01]  /*6860*/  FMUL R5, R24.reuse, R9 ;  /* 0x0000000918057220 */ /* 0x040fe20000400000 */
[----:B------:R-:W-:Y:S01]  /*6870*/  F2FP.TF32.F32.PACK_B R29, R29 ;  /* 0x0000001dff1d723e */ /* 0x000fe200024050ff */
[C---:B------:R-:W-:Y:S01]  /*6880*/  FMUL R6, R24.reuse, R10 ;  /* 0x0000000a18067220 */ /* 0x040fe20000400000 */
[----:B------:R-:W-:Y:S01]  /*6890*/  F2FP.TF32.F32.PACK_B R30, R30 ;  /* 0x0000001eff1e723e */ /* 0x000fe200024050ff */
[----:B------:R-:W-:Y:S01]  /*68a0*/  FFMA R31, R27, R26, R7 ;  /* 0x0000001a1b1f7223 */ /* 0x000fe20000000007 */
[----:B------:R-:W-:Y:S01]  /*68b0*/  LOP3.LUT R26, R49, 0xffffe000, RZ, 0xc0, !PT ;  /* 0xffffe000311a7812 */ /* 0x000fe200078ec0ff */
[----:B------:R-:W-:Y:S01]  /*68c0*/  FMUL R11, R24, R11 ;  /* 0x0000000b180b7220 */ /* 0x000fe20000400000 */
[C---:B------:R-:W-:Y:S01]  /*68d0*/  FFMA R4, R27.reuse, R21, R4 ;  /* 0x000000151b047223 */ /* 0x040fe20000000004 */
[----:B------:R-:W-:Y:S01]  /*68e0*/  LOP3.LUT R21, R48, 0xffffe000, RZ, 0xc0, !PT ;  /* 0xffffe00030157812 */ /* 0x000fe200078ec0ff */
[C---:B------:R-:W-:Y:S01]  /*68f0*/  FFMA R5, R27.reuse, R32, R5 ;  /* 0x000000201b057223 */ /* 0x040fe20000000005 */
[----:B------:R-:W-:Y:S01]  /*6900*/  F2FP.TF32.F32.PACK_B R31, R31 ;  /* 0x0000001fff1f723e */ /* 0x000fe200024050ff */
        /* <DEDUP_REMOVED lines=8> */
[----:B------:R1:W-:Y:S01]  /*6990*/  STSM.16.M88.4 [R79+0x400], R28 ;  /* 0x0004001c4f007844 */ /* 0x0003e20000000200 */
[----:B------:R-:W-:Y:S01]  /*69a0*/  F2FP.TF32.F32.PACK_B R6, R6 ;  /* 0x00000006ff06723e */ /* 0x000fe200024050ff */
[C---:B------:R-:W-:Y:S01]  /*69b0*/  FMUL R10, R24.reuse, R14 ;  /* 0x0000000e180a7220 */ /* 0x040fe20000400000 */
[----:B------:R-:W-:Y:S01]  /*69c0*/  F2FP.TF32.F32.PACK_B R7, R7 ;  /* 0x00000007ff07723e */ /* 0x000fe200024050ff */
[----:B------:R-:W-:Y:S01]  /*69d0*/  FMUL R15, R24, R15 ;  /* 0x0000000f180f7220 */ /* 0x000fe20000400000 */
[C---:B------:R-:W-:Y:S01]  /*69e0*/  FFMA R8, R27.reuse, R21, R8 ;  /* 0x000000151b087223 */ /* 0x040fe20000000008 */
[C---:B------:R-:W-:Y:S01]  /*69f0*/  FFMA R9, R27.reuse, R26, R9 ;  /* 0x0000001a1b097223 */ /* 0x040fe20000000009 */
[C---:B------:R-:W-:Y:S01]  /*6a00*/  FFMA R10, R27.reuse, R33, R10 ;  /* 0x000000211b0a7223 */ /* 0x040fe2000000000a */
[----:B------:R1:W-:Y:S01]  /*6a10*/  STSM.16.M88.4 [R78+0x400], R4 ;  /* 0x000400044e007844 */ /* 0x0003e20000000200 */
[----:B------:R-:W-:Y:S01]  /*6a20*/  LOP3.LUT R21, R44, 0xffffe000, RZ, 0xc0, !PT ;  /* 0xffffe0002c157812 */ /* 0x000fe200078ec0ff */
[----:B------:R-:W-:Y:S01]  /*6a30*/  FFMA R11, R27, R20, R15 ;  /* 0x000000141b0b7223 */ /* 0x000fe2000000000f */
[----:B------:R-:W-:Y:S01]  /*6a40*/  LOP3.LUT R20, R45, 0xffffe000, RZ, 0xc0, !PT ;  /* 0xffffe0002d147812 */ /* 0x000fe200078ec0ff */
[C---:B------:R-:W-:Y:S01]  /*6a50*/  FMUL R12, R24.reuse, R16 ;  /* 0x00000010180c7220 */ /* 0x040fe20000400000 */
[----:B------:R-:W-:Y:S01]  /*6a60*/  FMUL R13, R24, R17 ;  /* 0x00000011180d7220 */ /* 0x000fe20000400000 */
[----:B------:R-:W-:Y:S01]  /*6a70*/  LOP3.LUT R33, R46, 0xffffe000, RZ, 0xc0, !PT ;  /* 0xffffe0002e217812 */ /* 0x000fe200078ec0ff */
[C---:B------:R-:W-:Y:S01]  /*6a80*/  FMUL R14, R24.reuse, R18 ;  /* 0x00000012180e7220 */ /* 0x040fe20000400000 */
[----:B------:R-:W-:Y:S01]  /*6a90*/  LOP3.LUT R26, R47, 0xffffe000, RZ, 0xc0, !PT ;  /* 0xffffe0002f1a7812 */ /* 0x000fe200078ec0ff */
[----:B------:R-:W-:Y:S01]  /*6aa0*/  FMUL R19, R24, R19 ;  /* 0x0000001318137220 */ /* 0x000fe20000400000 */
[C---:B------:R-:W-:Y:S01]  /*6ab0*/  FFMA R12, R27.reuse, R21, R12 ;  /* 0x000000151b0c7223 */ /* 0x040fe2000000000c */
[C---:B------:R-:W-:Y:S01]  /*6ac0*/  FFMA R13, R27.reuse, R20, R13 ;  /* 0x000000141b0d7223 */ /* 0x040fe2000000000d */
[C---:B------:R-:W-:Y:S01]  /*6ad0*/  FFMA R14, R27.reuse, R33, R14 ;  /* 0x000000211b0e7223 */ /* 0x040fe2000000000e */
[----:B------:R-:W-:Y:S01]  /*6ae0*/  FFMA R15, R27, R26, R19 ;  /* 0x0000001a1b0f7223 */ /* 0x000fe20000000013 */
[----:B------:R-:W-:Y:S02]  /*6af0*/  F2FP.TF32.F32.PACK_B R8, R8 ;  /* 0x00000008ff08723e */ /* 0x000fe400024050ff */
[----:B------:R-:W-:Y:S02]  /*6b00*/  F2FP.TF32.F32.PACK_B R9, R9 ;  /* 0x00000009ff09723e */ /* 0x000fe400024050ff */
[----:B------:R-:W-:Y:S02]  /*6b10*/  F2FP.TF32.F32.PACK_B R10, R10 ;  /* 0x0000000aff0a723e */ /* 0x000fe400024050ff */
[----:B------:R-:W-:Y:S02]  /*6b20*/  F2FP.TF32.F32.PACK_B R11, R11 ;  /* 0x0000000bff0b723e */ /* 0x000fe400024050ff */
[----:B------:R-:W-:Y:S02]  /*6b30*/  F2FP.TF32.F32.PACK_B R12, R12 ;  /* 0x0000000cff0c723e */ /* 0x000fe400024050ff */
[----:B------:R-:W-:Y:S01]  /*6b40*/  F2FP.TF32.F32.PACK_B R13, R13 ;  /* 0x0000000dff0d723e */ /* 0x000fe200024050ff */
[----:B------:R1:W-:Y:S01]  /*6b50*/  STSM.16.M88.4 [R81], R8 ;  /* 0x0000000851007844 */ /* 0x0003e20000000200 */
[----:B------:R-:W-:Y:S02]  /*6b60*/  F2FP.TF32.F32.PACK_B R14, R14 ;  /* 0x0000000eff0e723e */ /* 0x000fe400024050ff */
[----:B------:R-:W-:Y:S05]  /*6b70*/  F2FP.TF32.F32.PACK_B R15, R15 ;  /* 0x0000000fff0f723e */ /* 0x000fea00024050ff */
[----:B------:R1:W-:Y:S01]  /*6b80*/  STSM.16.M88.4 [R82], R12 ;  /* 0x0000000c52007844 */ /* 0x0003e20000000200 */
[----:B------:R-:W-:Y:S01]  /*6b90*/  @!PT LDS RZ, [RZ] ;  /* 0x00000000fffff984 */ /* 0x000fe20000000800 */
[----:B------:R-:W-:Y:S01]  /*6ba0*/  @!PT LDS RZ, [RZ] ;  /* 0x00000000fffff984 */ /* 0x000fe20000000800 */
[----:B------:R-:W-:Y:S01]  /*6bb0*/  @!PT LDS RZ, [RZ] ;  /* 0x00000000fffff984 */ /* 0x000fe20000000800 */
[----:B------:R-:W-:Y:S01]  /*6bc0*/  @!PT LDS RZ, [RZ] ;  /* 0x00000000fffff984 */ /* 0x000fe20000000800 */
[----:B------:R2:W-:Y:S07]  /*6bd0*/  MEMBAR.ALL.CTA ;  /* 0x0000000000007992 */ /* 0x0005ee0000008000 */
[----:B--2---:R-:W2:Y:S02]  /*6be0*/  FENCE.VIEW.ASYNC.S ;  /* 0x00000000000073c6 */ /* 0x004ea40000000000 */
[----:B--2---:R-:W-:Y:S06]  /*6bf0*/  BAR.SYNC.DEFER_BLOCKING 0x1, 0x80 ;  /* 0x0042000000007b1d */ /* 0x004fec0000010000 */
[----:B------:R-:W-:Y:S05]  /*6c00*/  @P0 BRA `(.L_x_111) ;  /* 0x0000000000280947 */ /* 0x000fea0003800000 */
[----:B------:R-:W2:Y:S01]  /*6c10*/  LDCU.64 UR6, c[0x0][0x348] ;  /* 0x00006900ff0677ac */ /* 0x000ea20008000a00 */
[----:B------:R-:W-:Y:S01]  /*6c20*/  UIADD3 UR4, UPT, UPT, UR44, 0x400, URZ ;  /* 0x000004002c047890 */ /* 0x000fe2000fffe0ff */
[----:B------:R-:W-:Y:S05]  /*6c30*/  UMOV UR51, UR36 ;  /* 0x0000002400337c82 */ /* 0x000fea0008000000 */
[----:B------:R-:W-:Y:S04]  /*6c40*/  MOV R68, UR4 ;  /* 0x0000000400447c02 */ /* 0x000fe80008000f00 */
[----:B------:R-:W-:Y:S01]  /*6c50*/  R2UR UR48, R68 ;  /* 0x00000000443072ca */ /* 0x000fe200000e0000 */
[----:B--2---:R-:W-:Y:S04]  /*6c60*/  UIADD3 UR4, UP0, UPT, UR6, 0x680, URZ ;  /* 0x0000068006047890 */ /* 0x004fe8000ff1e0ff */
[----:B------:R-:W-:Y:S09]  /*6c70*/  UIADD3.X UR5, UPT, UPT, URZ, UR7, URZ, UP0, !UPT ;  /* 0x00000007ff057290 */ /* 0x000ff200087fe4ff */
[----:B------:R2:W-:Y:S01]  /*6c80*/  UTMASTG.3D [UR48], [UR4] ;  /* 0x00000030040073b5 */ /* 0x0005e20008010000 */
[----:B------:R0:W-:Y:S01]  /*6c90*/  UTMACMDFLUSH ;  /* 0x00000000000079b7 */ /* 0x0001e20000000000 */
[----:B--2---:R-:W-:Y:S04]  /*6ca0*/  DEPBAR.LE SB0, 0x1 ;  /* 0x000080400000791a */ /* 0x004fe80000000000 */
.L_x_111:
[----:B------:R-:W-:Y:S05]  /*6cb0*/  BSYNC.RECONVERGENT B0 ;  /* 0x0000000000007941 */ /* 0x000fea0003800200 */
.L_x_110:
[----:B------:R-:W-:Y:S01]  /*6cc0*/  BAR.SYNC.DEFER_BLOCKING 0x1, 0x80 ;  /* 0x0042000000007b1d */ /* 0x000fe20000010000 */
[----:B------:R-:W-:Y:S01]  /*6cd0*/  ISETP.NE.AND P1, PT, R77, RZ, PT ;  /* 0x000000ff4d00720c */ /* 0x000fe20003f25270 */
[----:B------:R-:W-:Y:S01]  /*6ce0*/  UISETP.NE.AND UP0, UPT, UR47, URZ, UPT ;  /* 0x000000ff2f00728c */ /* 0x000fe2000bf05270 */
[----:B------:R-:W-:Y:S11]  /*6cf0*/  LEA R3, R83, UR44, 0x3 ;  /* 0x0000002c53037c11 */ /* 0x000ff6000f8e18ff */
[----:B-1----:R-:W-:Y:S01]  /*6d00*/  @P1 SHF.L.U32 R4, R73, 0x1f, RZ ;  /* 0x0000001f49041819 */ /* 0x002fe200000006ff */
[----:B------:R-:W-:Y:S06]  /*6d10*/  BRA.U !UP0, `(.L_x_112) ;  /* 0x0000000108247547 */ /* 0x000fec000b800000 */
[----:B------:R-:W1:Y:S01]  /*6d20*/  S2R R0, SR_CgaCtaId ;  /* 0x0000000000007919 */ /* 0x000e620000008800 */
[----:B------:R-:W-:Y:S01]  /*6d30*/  IMAD.U32 R2, RZ, RZ, UR46 ;  /* 0x0000002eff027e24 */ /* 0x000fe2000f8e00ff */
[----:B------:R-:W-:Y:S04]  /*6d40*/  UIADD3 UR4, UPT, UPT, UR46, 0x1, URZ ;  /* 0x000000012e047890 */ /* 0x000fe8000fffe0ff */
[----:B------:R-:W-:Y:S01]  /*6d50*/  @P1 LEA R2, R2, UR44, 0x3 ;  /* 0x0000002c02021c11 */ /* 0x000fe2000f8e18ff */
[----:B------:R-:W-:Y:S04]  /*6d60*/  UISETP.NE.AND UP0, UPT, UR4, 0x4, UPT ;  /* 0x000000040400788c */ /* 0x000fe8000bf05270 */
[----:B------:R-:W-:Y:S01]  /*6d70*/  @P1 VIADD R5, R2, 0xa0 ;  /* 0x000000a002051836 */ /* 0x000fe20000000000 */
[----:B------:R-:W-:Y:S04]  /*6d80*/  USEL UR46, UR4, URZ, UP0 ;  /* 0x000000ff042e7287 */ /* 0x000fe80008000000 */
[----:B-1----:R-:W-:Y:S04]  /*6d90*/  @P1 PRMT R0, R0, 0x654, R5 ;  /* 0x0000065400001816 */ /* 0x002fe80000000005 */
[----:B------:R1:W-:Y:S04]  /*6da0*/  @P1 SYNCS.ARRIVE.TRANS64.RED.A1T0 RZ, [R0+URZ], RZ ;  /* 0x000000ff00ff19a7 */ /* 0x0003e800081004ff */
.L_x_112:
[----:B------:R-:W2:Y:S01]  /*6db0*/  @P1 SYNCS.PHASECHK.TRANS64.TRYWAIT P0, [R3+URZ+0x80], R4 ;  /* 0x00008004030015a7 */ /* 0x000ea200080011ff */
[----:B------:R-:W-:Y:S01]  /*6dc0*/  BSSY B1, `(.L_x_113) ;  /* 0x0000017000017945 */ /* 0x000fe20003800000 */
[----:B--2---:R-:W-:Y:S03]  /*6dd0*/  @P1 SEL R85, RZ, 0x1, !P0 ;  /* 0x00000001ff551807 */ /* 0x004fe60004000000 */
[----:B------:R-:W-:Y:S05]  /*6de0*/  @!P1 BRA `(.L_x_114) ;  /* 0x0000000000509947 */ /* 0x000fea0003800000 */
[----:B------:R-:W-:Y:S01]  /*6df0*/  ISETP.NE.AND P1, PT, R86, RZ, PT ;  /* 0x000000ff5600720c */ /* 0x000fe20003f25270 */
[----:B------:R-:W-:Y:S01]  /*6e00*/  BSSY B0, `(.L_x_115) ;  /* 0x000000a000007945 */ /* 0x000fe20003800000 */
[----:B------:R-:W-:Y:S11]  /*6e10*/  ISETP.NE.AND P0, PT, R85, RZ, PT ;  /* 0x000000ff5500720c */ /* 0x000ff60003f05270 */
[----:B------:R-:W-:Y:S04]  /*6e20*/  @P1 IMAD R4, R83, 0x2000, R84 ;  /* 0x0000200053041824 */ /* 0x000fe800078e0254 */
[----:B------:R-:W-:Y:S04]  /*6e30*/  @P1 VIADD R7, R4, UR44 ;  /* 0x0000002c04071c36 */ /* 0x000fe80008000000 */
[----:B------:R-:W-:Y:S01]  /*6e40*/  @P1 IMAD.IADD R2, R74, 0x1, R7 ;  /* 0x000000014a021824 */ /* 0x000fe200078e0207 */
[----:B------:R-:W-:Y:S01]  /*6e50*/  @P1 IADD3 R5, PT, PT, R88, R7, RZ ;  /* 0x0000000758051210 */ /* 0x000fe20007ffe0ff */
[----:B------:R-:W-:Y:S06]  /*6e60*/  @P0 BRA `(.L_x_116) ;  /* 0x00000000000c0947 */ /* 0x000fec0003800000 */
[----:B-1----:R-:W-:Y:S04]  /*6e70*/  SHF.L.U32 R0, R73, 0x1f, RZ ;  /* 0x0000001f49007819 */ /* 0x002fe800000006ff */
[----:B------:R-:W1:Y:S02]  /*6e80*/  SYNCS.PHASECHK.TRANS64.TRYWAIT P0, [R3+URZ+0x80], R0 ;  /* 0x00008000030075a7 */ /* 0x000e6400080011ff */
[----:B-1----:R-:W-:Y:S05]  /*6e90*/  @!P0 BRA `(.L_x_117) ;  /* 0x0000002800ac8947 */ /* 0x002fea0003800000 */
.L_x_116:
[----:B------:R-:W-:Y:S05]  /*6ea0*/  BSYNC B0 ;  /* 0x0000000000007941 */ /* 0x000fea0003800000 */
.L_x_115:
[----:B------:R-:W-:Y:S02]  /*6eb0*/  ISETP.NE.AND P0, PT, R86, RZ, PT ;  /* 0x000000ff5600720c */ /* 0x000fe40003f05270 */
[----:B------:R-:W-:Y:S11]  /*6ec0*/  IADD3 R83, PT, PT, R83, 0x1, RZ ;  /* 0x0000000153537810 */ /* 0x000ff60007ffe0ff */
[----:B-1----:R-:W-:Y:S01]  /*6ed0*/  @P0 IMAD.IADD R0, R74, 0x1, R5 ;  /* 0x000000014a000824 */ /* 0x002fe200078e0205 */
[----:B------:R-:W-:Y:S05]  /*6ee0*/  @P0 WARPSYNC.ALL ;  /* 0x0000000000000948 */ /* 0x000fea0003800000 */
[----:B------:R2:W3:Y:S04]  /*6ef0*/  @P0 LDSM.16.M88.4 R56, [R4+UR44+0x400] ;  /* 0x0004002c0438083b */ /* 0x0004e80008000200 */
[----:B------:R2:W4:Y:S04]  /*6f00*/  @P0 LDSM.16.M88.4 R52, [R2+0x400] ;  /* 0x000400000234083b */ /* 0x0005280000000200 */
[----:B------:R2:W1:Y:S04]  /*6f10*/  @P0 LDSM.16.M88.4 R48, [R5+0x400] ;  /* 0x000400000530083b */ /* 0x0004680000000200 */
[----:B------:R2:W1:Y:S02]  /*6f20*/  @P0 LDSM.16.M88.4 R44, [R0+0x400] ;  /* 0x00040000002c083b */ /* 0x0004640000000200 */
.L_x_114:
[----:B------:R-:W-:Y:S05]  /*6f30*/  BSYNC B1 ;  /* 0x0000000000017941 */ /* 0x000fea0003800000 */
.L_x_113:
[----:B------:R-:W-:Y:S05]  /*6f40*/  VIADD R3, R25, 0x20 ;  /* 0x0000002019037836 */ /* 0x000fea0000000000 */
[----:B------:R-:W-:Y:S04]  /*6f50*/  SHF.R.U32.HI R3, RZ, 0x15, R3 ;  /* 0x00000015ff037819 */ /* 0x000fe80000011603 */
[----:B------:R-:W-:Y:S11]  /*6f60*/  LOP3.LUT P0, RZ, R3, 0x3, R64, 0x48, !PT ;  /* 0x0000000303ff7812 */ /* 0x000ff60007804840 */
[----:B------:R-:W-:Y:S02]  /*6f70*/  @!UPT UIADD3 URZ, UPT, UPT, URZ, URZ, URZ ;  /* 0x000000fffffff290 */ /* 0x000fe4000fffe0ff */
[----:B------:R-:W-:Y:S05]  /*6f80*/  @!P0 BRA `(.L_x_118) ;  /* 0x0000000000408947 */ /* 0x000fea0003800000 */
[----:B------:R-:W5:Y:S01]  /*6f90*/  LDCU.64 UR8, c[0x4][0x70] ;  /* 0x01000e00ff0877ac */ /* 0x000f620008000a00 */
[----:B------:R-:W-:Y:S01]  /*6fa0*/  MOV R3, 0x0 ;  /* 0x0000000000037802 */ /* 0x000fe20000000f00 */
[----:B------:R-:W-:Y:S02]  /*6fb0*/  HFMA2 R12, -RZ, RZ, 0, 5.9604644775390625e-08 ;  /* 0x00000001ff0c7431 */ /* 0x000fe400000001ff */
[----:B------:R-:W-:Y:S02]  /*6fc0*/  IMAD.MOV.U32 R8, RZ, RZ, 0x192 ;  /* 0x00000192ff087424 */ /* 0x000fe400078e00ff */
[----:B------:R-:W-:Y:S01]  /*6fd0*/  IMAD.MOV.U32 R13, RZ, RZ, RZ ;  /* 0x000000ffff0d7224 */ /* 0x000fe200078e00ff */
[----:B------:R-:W3:Y:S01]  /*6fe0*/  LDCU.64 UR6, c[0x4][0x78] ;  /* 0x01000f00ff0677ac */ /* 0x000ee20008000a00 */
[----:B--2---:R-:W2:Y:S01]  /*6ff0*/  LDC.64 R2, c[0x4][R3] ;  /* 0x0100000003027b82 */ /* 0x004ea20000000a00 */
[----:B------:R-:W4:Y:S01]  /*7000*/  LDCU.64 UR4, c[0x4][0x10] ;  /* 0x01000200ff0477ac */ /* 0x000f220008000a00 */
[----:B-----5:R-:W-:Y:S01]  /*7010*/  MOV R5, UR9 ;  /* 0x0000000900057c02 */ /* 0x020fe20008000f00 */
[----:B------:R-:W-:Y:S01]  /*7020*/  IMAD.U32 R4, RZ, RZ, UR8 ;  /* 0x00000008ff047e24 */ /* 0x000fe2000f8e00ff */
[----:B---3--:R-:W-:Y:S01]  /*7030*/  MOV R7, UR7 ;  /* 0x0000000700077c02 */ /* 0x008fe20008000f00 */
[----:B------:R-:W-:Y:S01]  /*7040*/  IMAD.U32 R6, RZ, RZ, UR6 ;  /* 0x00000006ff067e24 */ /* 0x000fe2000f8e00ff */
[----:B----4-:R-:W-:Y:S01]  /*7050*/  MOV R11, UR5 ;  /* 0x00000005000b7c02 */ /* 0x010fe20008000f00 */
[----:B------:R-:W-:Y:S02]  /*7060*/  IMAD.U32 R10, RZ, RZ, UR4 ;  /* 0x00000004ff0a7e24 */ /* 0x000fe4000f8e00ff */
[----:B------:R-:W-:Y:S07]  /*7070*/  LEPC R20, `(.L_x_118) ;  /* 0x000000001014794e */ /* 0x000fee0000000000 */
[----:B-12---:R-:W-:Y:S05]  /*7080*/  CALL.ABS.NOINC R2 ;  /* 0x0000000002007343 */ /* 0x006fea0003c00000 */
.L_x_118:
[----:B---3--:R-:W-:Y:S01]  /*7090*/  LOP3.LUT R20, R56, 0xffffe000, RZ, 0xc0, !PT ;  /* 0xffffe00038147812 */ /* 0x008fe200078ec0ff */
[----:B------:R-:W-:Y:S05]  /*70a0*/  WARPSYNC.ALL ;  /* 0x0000000000007948 */ /* 0x000fea0003800000 */
[----:B------:R-:W-:Y:S01]  /*70b0*/  R2UR UR4, R25 ;  /* 0x00000000190472ca */ /* 0x000fe200000e0000 */
[----:B------:R-:W3:Y:S01]  /*70c0*/  S2R R87, SR_CgaCtaId ;  /* 0x0000000000577919 */ /* 0x000ee20000008800 */
[----:B------:R-:W-:Y:S01]  /*70d0*/  LOP3.LUT R21, R57, 0xffffe000, RZ, 0xc0, !PT ;  /* 0xffffe00039157812 */ /* 0x000fe200078ec0ff */
[----:B------:R-:W-:Y:S01]  /*70e0*/  IMAD.U32 R40, RZ, RZ, UR46 ;  /* 0x0000002eff287e24 */ /* 0x000fe2000f8e00ff */
[----:B------:R-:W-:Y:S01]  /*70f0*/  LOP3.LUT R41, R58, 0xffffe000, RZ, 0xc0, !PT ;  /* 0xffffe0003a297812 */ /* 0x000fe200078ec0ff */
[----:B------:R-:W-:Y:S01]  /*7100*/  BSSY.RECONVERGENT B0, `(.L_x_119) ;  /* 0x000005c000007945 */ /* 0x000fe20003800200 */
[----:B-1----:R-:W-:Y:S02]  /*7110*/  LOP3.LUT R26, R48, 0xffffe000, RZ, 0xc0, !PT ;  /* 0xffffe000301a7812 */ /* 0x002fe400078ec0ff */
[----:B------:R-:W-:Y:S02]  /*7120*/  ISETP.NE.AND P6, PT, R77, RZ, PT ;  /* 0x000000ff4d00720c */ /* 0x000fe40003fc5270 */
[----:B------:R-:W-:Y:S02]  /*7130*/  ISETP.NE.AND P0, PT, R76, RZ, PT ;  /* 0x000000ff4c00720c */ /* 0x000fe40003f05270 */
[----:B------:R-:W-:Y:S01]  /*7140*/  LEA R89, R83, UR44, 0x3 ;  /* 0x0000002c53597c11 */ /* 0x000fe2000f8e18ff */
[----:B--2---:R-:W1:Y:S08]  /*7150*/  LDTM.16dp128bit.x8 R4, tmem[UR4+0x20] ;  /* 0x00002004000479ee */ /* 0x004e700008180000 */
[----:B------:R-:W-:Y:S02]  /*7160*/  @P6 LEA R40, R40, UR44, 0x3 ;  /* 0x0000002c28286c11 */ /* 0x000fe4000f8e18ff */
[----:B------:R-:W-:Y:S03]  /*7170*/  @P6 SHF.L.U32 R90, R73, 0x1f, RZ ;  /* 0x0000001f495a6819 */ /* 0x000fe600000006ff */
[----:B------:R-:W-:Y:S05]  /*7180*/  @P6 VIADD R40, R40, 0xa0 ;  /* 0x000000a028286836 */ /* 0x000fea0000000000 */
[----:B---3--:R-:W-:Y:S01]  /*7190*/  @P6 PRMT R40, R87, 0x654, R40 ;  /* 0x0000065457286816 */ /* 0x008fe20000000028 */
[C---:B-1----:R-:W-:Y:S01]  /*71a0*/  FMUL R0, R24.reuse, R4 ;  /* 0x0000000418007220 */ /* 0x042fe20000400000 */
[C---:B------:R-:W-:Y:S01]  /*71b0*/  FMUL R2, R24.reuse, R5 ;  /* 0x0000000518027220 */ /* 0x040fe20000400000 */
[C---:B------:R-:W-:Y:S01]  /*71c0*/  FMUL R3, R24.reuse, R10 ;  /* 0x0000000a18037220 */ /* 0x040fe20000400000 */
[----:B------:R-:W-:Y:S01]  /*71d0*/  FMUL R4, R24, R11 ;  /* 0x0000000b18047220 */ /* 0x000fe20000400000 */
[C---:B------:R-:W-:Y:S01]  /*71e0*/  FFMA R28, R27.reuse, R20, R0 ;  /* 0x000000141b1c7223 */ /* 0x040fe20000000000 */
[----:B----4-:R-:W-:Y:S01]  /*71f0*/  LOP3.LUT R20, R52, 0xffffe000, RZ, 0xc0, !PT ;  /* 0xffffe00034147812 */ /* 0x010fe200078ec0ff */
        /* <DEDUP_REMOVED lines=8> */
[----:B------:R-:W-:Y:S01]  /*7280*/  FFMA R31, R27, R21, R2 ;  /* 0x000000151b1f7223 */ /* 0x000fe20000000002 */
[----:B------:R-:W-:Y:S01]  /*7290*/  LOP3.LUT R21, R53, 0xffffe000, RZ, 0xc0, !PT ;  /* 0xffffe00035157812 */ /* 0x000fe200078ec0ff */
[C---:B------:R-:W-:Y:S01]  /*72a0*/  FMUL R0, R24.reuse, R8 ;  /* 0x0000000818007220 */ /* 0x040fe20000400000 */
[----:B------:R-:W-:Y:S01]  /*72b0*/  F2FP.TF32.F32.PACK_B R30, R30 ;  /* 0x0000001eff1e723e */ /* 0x000fe200024050ff */
[----:B------:R-:W-:Y:S01]  /*72c0*/  FMUL R2, R24, R9 ;  /* 0x0000000918027220 */ /* 0x000fe20000400000 */
[----:B------:R-:W-:Y:S01]  /*72d0*/  F2FP.TF32.F32.PACK_B R31, R31 ;  /* 0x0000001fff1f723e */ /* 0x000fe200024050ff */
[C---:B------:R-:W-:Y:S01]  /*72e0*/  FFMA R32, R27.reuse, R20, R0 ;  /* 0x000000141b207223 */ /* 0x040fe20000000000 */
[----:B------:R-:W-:Y:S01]  /*72f0*/  LOP3.LUT R20, R54, 0xffffe000, RZ, 0xc0, !PT ;  /* 0xffffe00036147812 */ /* 0x000fe200078ec0ff */
[----:B------:R-:W-:Y:S01]  /*7300*/  FFMA R33, R27, R21, R2 ;  /* 0x000000151b217223 */ /* 0x000fe20000000002 */
[----:B------:R-:W-:Y:S01]  /*7310*/  LOP3.LUT R21, R49, 0xffffe000, RZ, 0xc0, !PT ;  /* 0xffffe00031157812 */ /* 0x000fe200078ec0ff */
[----:B------:R1:W-:Y:S01]  /*7320*/  STSM.16.M88.4 [R79+0x2400], R28 ;  /* 0x0024001c4f007844 */ /* 0x0003e20000000200 */
[----:B------:R-:W-:Y:S01]  /*7330*/  F2FP.TF32.F32.PACK_B R32, R32 ;  /* 0x00000020ff20723e */ /* 0x000fe200024050ff */
[C---:B------:R-:W-:Y:S01]  /*7340*/  FFMA R34, R27.reuse, R20, R3 ;  /* 0x000000141b227223 */ /* 0x040fe20000000003 */
[----:B------:R-:W-:Y:S01]  /*7350*/  LOP3.LUT R20, R50, 0xffffe000, RZ, 0xc0, !PT ;  /* 0xffffe00032147812 */ /* 0x000fe200078ec0ff */
[C---:B------:R-:W-:Y:S01]  /*7360*/  FMUL R5, R24.reuse, R12 ;  /* 0x0000000c18057220 */ /* 0x040fe20000400000 */
[----:B------:R-:W-:Y:S01]  /*7370*/  F2FP.TF32.F32.PACK_B R33, R33 ;  /* 0x00000021ff21723e */ /* 0x000fe200024050ff */
[C---:B------:R-:W-:Y:S01]  /*7380*/  FMUL R6, R24.reuse, R13 ;  /* 0x0000000d18067220 */ /* 0x040fe20000400000 */
[----:B------:R-:W-:Y:S01]  /*7390*/  F2FP.TF32.F32.PACK_B R34, R34 ;  /* 0x00000022ff22723e */ /* 0x000fe200024050ff */
[----:B------:R-:W-:Y:S01]  /*73a0*/  FMUL R7, R24, R14 ;  /* 0x0000000e18077220 */ /* 0x000fe20000400000 */
[----:B------:R-:W-:Y:S01]  /*73b0*/  FFMA R35, R27, R41, R4 ;  /* 0x000000291b237223 */ /* 0x000fe20000000004 */
[----:B------:R-:W-:Y:S01]  /*73c0*/  LOP3.LUT R41, R51, 0xffffe000, RZ, 0xc0, !PT ;  /* 0xffffe00033297812 */ /* 0x000fe200078ec0ff */
[C---:B------:R-:W-:Y:S01]  /*73d0*/  FFMA R36, R27.reuse, R26, R5 ;  /* 0x0000001a1b247223 */ /* 0x040fe20000000005 */
[----:B------:R-:W-:Y:S01]  /*73e0*/  LOP3.LUT R26, R46, 0xffffe000, RZ, 0xc0, !PT ;  /* 0xffffe0002e1a7812 */ /* 0x000fe200078ec0ff */
[C---:B------:R-:W-:Y:S01]  /*73f0*/  FFMA R37, R27.reuse, R21, R6 ;  /* 0x000000151b257223 */ /* 0x040fe20000000006 */
[----:B------:R-:W-:Y:S01]  /*7400*/  FMUL R8, R24, R15 ;  /* 0x0000000f18087220 */ /* 0x000fe20000400000 */
[----:B------:R-:W-:Y:S01]  /*7410*/  FFMA R38, R27, R20, R7 ;  /* 0x000000141b267223 */ /* 0x000fe20000000007 */
[----:B------:R-:W-:Y:S01]  /*7420*/  LOP3.LUT R20, R44, 0xffffe000, RZ, 0xc0, !PT ;  /* 0xffffe0002c147812 */ /* 0x000fe200078ec0ff */
[C---:B------:R-:W-:Y:S01]  /*7430*/  FMUL R9, R24.reuse, R16 ;  /* 0x0000001018097220 */ /* 0x040fe20000400000 */
[----:B------:R-:W-:Y:S01]  /*7440*/  LOP3.LUT R21, R45, 0xffffe000, RZ, 0xc0, !PT ;  /* 0xffffe0002d157812 */ /* 0x000fe200078ec0ff */
[----:B------:R-:W-:Y:S01]  /*7450*/  FFMA R39, R27, R41, R8 ;  /* 0x000000291b277223 */ /* 0x000fe20000000008 */
[C---:B------:R-:W-:Y:S01]  /*7460*/  FMUL R10, R24.reuse, R17 ;  /* 0x00000011180a7220 */ /* 0x040fe20000400000 */
[C---:B------:R-:W-:Y:S01]  /*7470*/  FMUL R11, R24.reuse, R18 ;  /* 0x00000012180b7220 */ /* 0x040fe20000400000 */
[----:B------:R-:W-:Y:S01]  /*7480*/  LOP3.LUT R41, R47, 0xffffe000, RZ, 0xc0, !PT ;  /* 0xffffe0002f297812 */ /* 0x000fe200078ec0ff */
[----:B------:R-:W-:Y:S01]  /*7490*/  FMUL R12, R24, R19 ;  /* 0x00000013180c7220 */ /* 0x000fe20000400000 */
[----:B------:R-:W-:Y:S02]  /*74a0*/  F2FP.TF32.F32.PACK_B R35, R35 ;  /* 0x00000023ff23723e */ /* 0x000fe400024050ff */
[----:B------:R-:W-:Y:S02]  /*74b0*/  F2FP.TF32.F32.PACK_B R36, R36 ;  /* 0x00000024ff24723e */ /* 0x000fe400024050ff */
[----:B------:R-:W-:Y:S01]  /*74c0*/  F2FP.TF32.F32.PACK_B R37, R37 ;  /* 0x00000025ff25723e */ /* 0x000fe200024050ff */
[----:B------:R2:W-:Y:S01]  /*74d0*/  STSM.16.M88.4 [R78+0x2400], R32 ;  /* 0x002400204e007844 */ /* 0x0005e20000000200 */
[----:B------:R-:W-:Y:S01]  /*74e0*/  F2FP.TF32.F32.PACK_B R38, R38 ;  /* 0x00000026ff26723e */ /* 0x000fe200024050ff */
[C---:B-1----:R-:W-:Y:S01]  /*74f0*/  FFMA R28, R27.reuse, R20, R9 ;  /* 0x000000141b1c7223 */ /* 0x042fe20000000009 */
[C---:B------:R-:W-:Y:S01]  /*7500*/  FFMA R29, R27.reuse, R21, R10 ;  /* 0x000000151b1d7223 */ /* 0x040fe2000000000a */
[C---:B------:R-:W-:Y:S01]  /*7510*/  FFMA R30, R27.reuse, R26, R11 ;  /* 0x0000001a1b1e7223 */ /* 0x040fe2000000000b */
[----:B------:R-:W-:Y:S01]  /*7520*/  FFMA R31, R27, R41, R12 ;  /* 0x000000291b1f7223 */ /* 0x000fe2000000000c */
[----:B------:R-:W-:Y:S02]  /*7530*/  F2FP.TF32.F32.PACK_B R39, R39 ;  /* 0x00000027ff27723e */ /* 0x000fe400024050ff */
[----:B------:R-:W-:Y:S02]  /*7540*/  F2FP.TF32.F32.PACK_B R28, R28 ;  /* 0x0000001cff1c723e */ /* 0x000fe400024050ff */
[----:B------:R-:W-:Y:S01]  /*7550*/  F2FP.TF32.F32.PACK_B R29, R29 ;  /* 0x0000001dff1d723e */ /* 0x000fe200024050ff */
[----:B------:R2:W-:Y:S01]  /*7560*/  STSM.16.M88.4 [R81+0x2000], R36 ;  /* 0x0020002451007844 */ /* 0x0005e20000000200 */
[----:B------:R-:W-:Y:S02]  /*7570*/  F2FP.TF32.F32.PACK_B R30, R30 ;  /* 0x0000001eff1e723e */ /* 0x000fe400024050ff */
[----:B------:R-:W-:Y:S05]  /*7580*/  F2FP.TF32.F32.PACK_B R31, R31 ;  /* 0x0000001fff1f723e */ /* 0x000fea00024050ff */
[----:B------:R2:W-:Y:S01]  /*7590*/  STSM.16.M88.4 [R82+0x2000], R28 ;  /* 0x0020001c52007844 */ /* 0x0005e20000000200 */
[----:B------:R-:W-:Y:S01]  /*75a0*/  @!PT LDS RZ, [RZ] ;  /* 0x00000000fffff984 */ /* 0x000fe20000000800 */
[----:B------:R-:W-:Y:S01]  /*75b0*/  @!PT LDS RZ, [RZ] ;  /* 0x00000000fffff984 */ /* 0x000fe20000000800 */
[----:B------:R-:W-:Y:S01]  /*75c0*/  @!PT LDS RZ, [RZ] ;  /* 0x00000000fffff984 */ /* 0x000fe20000000800 */
[----:B------:R-:W-:Y:S01]  /*75d0*/  @!PT LDS RZ, [RZ] ;  /* 0x00000000fffff984 */ /* 0x000fe20000000800 */
[----:B------:R1:W-:Y:S07]  /*75e0*/  MEMBAR.ALL.CTA ;  /* 0x0000000000007992 */ /* 0x0003ee0000008000 */
[----:B-1----:R-:W1:Y:S02]  /*75f0*/  FENCE.VIEW.ASYNC.S ;  /* 0x00000000000073c6 */ /* 0x002e640000000000 */
[----:B-1----:R-:W-:Y:S06]  /*7600*/  BAR.SYNC.DEFER_BLOCKING 0x1, 0x80 ;  /* 0x0042000000007b1d */ /* 0x002fec0000010000 */
[----:B------:R-:W-:Y:S05]  /*7610*/  @P0 BRA `(.L_x_120) ;  /* 0x0000000000280947 */ /* 0x000fea0003800000 */
[----:B------:R-:W1:Y:S01]  /*7620*/  LDCU.64 UR6, c[0x0][0x348] ;  /* 0x00006900ff0677ac */ /* 0x000e620008000a00 */
[----:B------:R-:W-:Y:S02]  /*7630*/  UIADD3 UR9, UPT, UPT, UR49, 0x20, URZ ;  /* 0x0000002031097890 */ /* 0x000fe4000fffe0ff */
[----:B------:R-:W-:Y:S01]  /*7640*/  UIADD3 UR8, UPT, UPT, UR44, 0x2400, URZ ;  /* 0x000024002c087890 */ /* 0x000fe2000fffe0ff */
[----:B------:R-:W-:Y:S01]  /*7650*/  UMOV UR10, UR50 ;  /* 0x00000032000a7c82 */ /* 0x000fe20008000000 */
[----:B------:R-:W-:Y:S01]  /*7660*/  UMOV UR11, UR36 ;  /* 0x00000024000b7c82 */ /* 0x000fe20008000000 */
[----:B-1----:R-:W-:Y:S04]  /*7670*/  UIADD3 UR4, UP0, UPT, UR6, 0x680, URZ ;  /* 0x0000068006047890 */ /* 0x002fe8000ff1e0ff */
[----:B------:R-:W-:Y:S09]  /*7680*/  UIADD3.X UR5, UPT, UPT, URZ, UR7, URZ, UP0, !UPT ;  /* 0x00000007ff057290 */ /* 0x000ff200087fe4ff */
[----:B------:R1:W-:Y:S01]  /*7690*/  UTMASTG.3D [UR8], [UR4] ;  /* 0x00000008040073b5 */ /* 0x0003e20008010000 */
[----:B------:R0:W-:Y:S01]  /*76a0*/  UTMACMDFLUSH ;  /* 0x00000000000079b7 */ /* 0x0001e20000000000 */
[----:B-1----:R-:W-:Y:S04]  /*76b0*/  DEPBAR.LE SB0, 0x1 ;  /* 0x000080400000791a */ /* 0x002fe80000000000 */
.L_x_120:
[----:B------:R-:W-:Y:S05]  /*76c0*/  BSYNC.RECONVERGENT B0 ;  /* 0x0000000000007941 */ /* 0x000fea0003800200 */
.L_x_119:
[----:B------:R-:W-:Y:S01]  /*76d0*/  BAR.SYNC.DEFER_BLOCKING 0x1, 0x80 ;  /* 0x0042000000007b1d */ /* 0x000fe20000010000 */
[----:B------:R-:W-:Y:S04]  /*76e0*/  UIADD3 UR4, UPT, UPT, UR46, 0x1, URZ ;  /* 0x000000012e047890 */ /* 0x000fe8000fffe0ff */
[----:B------:R-:W-:Y:S04]  /*76f0*/  UISETP.NE.AND UP0, UPT, UR4, 0x4, UPT ;  /* 0x000000040400788c */ /* 0x000fe8000bf05270 */
[----:B------:R-:W-:Y:S01]  /*7700*/  USEL UR45, UR4, URZ, UP0 ;  /* 0x000000ff042d7287 */ /* 0x000fe20008000000 */
[----:B------:R1:W-:Y:S01]  /*7710*/  @P6 SYNCS.ARRIVE.TRANS64.RED.A1T0 RZ, [R40+URZ], RZ ;  /* 0x000000ff28ff69a7 */ /* 0x0003e200081004ff */
[----:B------:R-:W-:Y:S01]  /*7720*/  BSSY B1, `(.L_x_121) ;  /* 0x0000018000017945 */ /* 0x000fe20003800000 */
[----:B------:R-:W3:Y:S02]  /*7730*/  @P6 SYNCS.PHASECHK.TRANS64.TRYWAIT P0, [R89+URZ+0x80], R90 ;  /* 0x0000805a590065a7 */ /* 0x000ee400080011ff */
[----:B---3--:R-:W-:Y:S01]  /*7740*/  @P6 SEL R85, RZ, 0x1, !P0 ;  /* 0x00000001ff556807 */ /* 0x008fe20004000000 */
[----:B-1----:R-:W-:Y:S06]  /*7750*/  @!P6 BRA `(.L_x_122) ;  /* 0x000000000050e947 */ /* 0x002fec0003800000 */
        /* <DEDUP_REMOVED lines=8> */
[----:B------:R-:W-:Y:S04]  /*77e0*/  SHF.L.U32 R4, R73, 0x1f, RZ ;  /* 0x0000001f49047819 */ /* 0x000fe800000006ff */
[----:B------:R-:W1:Y:S02]  /*77f0*/  SYNCS.PHASECHK.TRANS64.TRYWAIT P0, [R89+URZ+0x80], R4 ;  /* 0x00008004590075a7 */ /* 0x000e6400080011ff */
[----:B-1----:R-:W-:Y:S05]  /*7800*/  @!P0 BRA `(.L_x_125) ;  /* 0x0000002000648947 */ /* 0x002fea0003800000 */
.L_x_124:
[----:B------:R-:W-:Y:S05]  /*7810*/  BSYNC B0 ;  /* 0x0000000000007941 */ /* 0x000fea0003800000 */
.L_x_123:
        /* <DEDUP_REMOVED lines=8> */
.L_x_122:
[----:B------:R-:W-:Y:S05]  /*78a0*/  BSYNC B1 ;  /* 0x0000000000017941 */ /* 0x000fea0003800000 */
.L_x_121:
[----:B-1----:R-:W-:Y:S05]  /*78b0*/  VIADD R3, R25, 0x40 ;  /* 0x0000004019037836 */ /* 0x002fea0000000000 */
[----:B------:R-:W-:Y:S04]  /*78c0*/  SHF.R.U32.HI R3, RZ, 0x15, R3 ;  /* 0x00000015ff037819 */ /* 0x000fe80000011603 */
[----:B------:R-:W-:Y:S11]  /*78d0*/  LOP3.LUT P0, RZ, R3, 0x3, R64, 0x48, !PT ;  /* 0x0000000303ff7812 */ /* 0x000ff60007804840 */
[----:B------:R-:W-:Y:S02]  /*78e0*/  @!UPT UIADD3 URZ, UPT, UPT, URZ, URZ, URZ ;  /* 0x000000fffffff290 */ /* 0x000fe4000fffe0ff */
[----:B------:R-:W-:Y:S05]  /*78f0*/  @!P0 BRA `(.L_x_126) ;  /* 0x0000000000408947 */ /* 0x000fea0003800000 */
[----:B------:R-:W1:Y:S01]  /*7900*/  LDCU.64 UR8, c[0x4][0x70] ;  /* 0x01000e00ff0877ac */ /* 0x000e620008000a00 */
[----:B------:R-:W-:Y:S01]  /*7910*/  MOV R3, 0x0 ;  /* 0x0000000000037802 */ /* 0x000fe20000000f00 */
[----:B------:R-:W-:Y:S02]  /*7920*/  HFMA2 R12, -RZ, RZ, 0, 5.9604644775390625e-08 ;  /* 0x00000001ff0c7431 */ /* 0x000fe400000001ff */
[----:B------:R-:W-:Y:S02]  /*7930*/  IMAD.MOV.U32 R8, RZ, RZ, 0x192 ;  /* 0x00000192ff087424 */ /* 0x000fe400078e00ff */
[----:B------:R-:W-:Y:S01]  /*7940*/  IMAD.MOV.U32 R13, RZ, RZ, RZ ;  /* 0x000000ffff0d7224 */ /* 0x000fe200078e00ff */
[----:B------:R-:W5:Y:S01]  /*7950*/  LDCU.64 UR6, c[0x4][0x78] ;  /* 0x01000f00ff0677ac */ /* 0x000f620008000a00 */
[----:B------:R-:W2:Y:S01]  /*7960*/  LDC.64 R2, c[0x4][R3] ;  /* 0x0100000003027b82 */ /* 0x000ea20000000a00 */
[----:B------:R-:W3:Y:S01]  /*7970*/  LDCU.64 UR4, c[0x4][0x10] ;  /* 0x01000200ff0477ac */ /* 0x000ee20008000a00 */
[----:B-1----:R-:W-:Y:S01]  /*7980*/  MOV R5, UR9 ;  /* 0x0000000900057c02 */ /* 0x002fe20008000f00 */
[----:B------:R-:W-:Y:S01]  /*7990*/  IMAD.U32 R4, RZ, RZ, UR8 ;  /* 0x00000008ff047e24 */ /* 0x000fe2000f8e00ff */
[----:B-----5:R-:W-:Y:S01]  /*79a0*/  MOV R7, UR7 ;  /* 0x0000000700077c02 */ /* 0x020fe20008000f00 */
[----:B------:R-:W-:Y:S01]  /*79b0*/  IMAD.U32 R6, RZ, RZ, UR6 ;  /* 0x00000006ff067e24 */ /* 0x000fe2000f8e00ff */
[----:B---3--:R-:W-:Y:S01]  /*79c0*/  MOV R11, UR5 ;  /* 0x00000005000b7c02 */ /* 0x008fe20008000f00 */
[----:B------:R-:W-:Y:S02]  /*79d0*/  IMAD.U32 R10, RZ, RZ, UR4 ;  /* 0x00000004ff0a7e24 */ /* 0x000fe4000f8e00ff */
[----:B------:R-:W-:Y:S07]  /*79e0*/  LEPC R20, `(.L_x_126) ;  /* 0x000000001014794e */ /* 0x000fee0000000000 */
[----:B--2-4-:R-:W-:Y:S05]  /*79f0*/  CALL.ABS.NOINC R2 ;  /* 0x0000000002007343 */ /* 0x014fea0003c00000 */
.L_x_126:
[----:B---3--:R-:W-:Y:S01]  /*7a00*/  LOP3.LUT R20, R56, 0xffffe000, RZ, 0xc0, !PT ;  /* 0xffffe00038147812 */ /* 0x008fe200078ec0ff */
[----:B------:R-:W-:Y:S05]  /*7a10*/  WARPSYNC.ALL ;  /* 0x0000000000007948 */ /* 0x000fea0003800000 */
[----:B------:R-:W-:Y:S01]  /*7a20*/  R2UR UR4, R25 ;  /* 0x00000000190472ca */ /* 0x000fe200000e0000 */
[----:B------:R-:W-:Y:S01]  /*7a30*/  IMAD.U32 R89, RZ, RZ, UR45 ;  /* 0x0000002dff597e24 */ /* 0x000fe2000f8e00ff */
[----:B------:R-:W-:Y:S01]  /*7a40*/  LOP3.LUT R21, R57, 0xffffe000, RZ, 0xc0, !PT ;  /* 0xffffe00039157812 */ /* 0x000fe200078ec0ff */
[----:B------:R-:W-:Y:S01]  /*7a50*/  BSSY.RECONVERGENT B0, `(.L_x_127) ;  /* 0x000005d000007945 */ /* 0x000fe20003800200 */
[----:B------:R-:W-:Y:S02]  /*7a60*/  LOP3.LUT R41, R58, 0xffffe000, RZ, 0xc0, !PT ;  /* 0xffffe0003a297812 */ /* 0x000fe400078ec0ff */
[----:B----4-:R-:W-:Y:S02]  /*7a70*/  LOP3.LUT R26, R54, 0xffffe000, RZ, 0xc0, !PT ;  /* 0xffffe000361a7812 */ /* 0x010fe400078ec0ff */
[----:B------:R-:W-:Y:S02]  /*7a80*/  LOP3.LUT R40, R50, 0xffffe000, RZ, 0xc0, !PT ;  /* 0xffffe00032287812 */ /* 0x000fe400078ec0ff */
[----:B------:R-:W-:Y:S02]  /*7a90*/  ISETP.NE.AND P6, PT, R77, RZ, PT ;  /* 0x000000ff4d00720c */ /* 0x000fe40003fc5270 */
[----:B------:R-:W-:Y:S01]  /*7aa0*/  ISETP.NE.AND P0, PT, R76, RZ, PT ;  /* 0x000000ff4c00720c */ /* 0x000fe20003f05270 */
[----:B------:R-:W1:Y:S01]  /*7ab0*/  LDTM.16dp128bit.x8 R4, tmem[UR4+0x40] ;  /* 0x00004004000479ee */ /* 0x000e620008180000 */
[----:B------:R-:W-:Y:S09]  /*7ac0*/  LEA R92, R83, UR44, 0x3 ;  /* 0x0000002c535c7c11 */ /* 0x000ff2000f8e18ff */
[----:B------:R-:W-:Y:S05]  /*7ad0*/  @P6 LEA R89, R89, UR44, 0x3 ;  /* 0x0000002c59596c11 */ /* 0x000fea000f8e18ff */
[----:B------:R-:W-:Y:S01]  /*7ae0*/  @P6 VIADD R90, R89, 0xa0 ;  /* 0x000000a0595a6836 */ /* 0x000fe20000000000 */
[----:B------:R-:W-:Y:S04]  /*7af0*/  @P6 SHF.L.U32 R89, R73, 0x1f, RZ ;  /* 0x0000001f49596819 */ /* 0x000fe800000006ff */
[----:B------:R-:W-:Y:S01]  /*7b00*/  @P6 PRMT R90, R87, 0x654, R90 ;  /* 0x00000654575a6816 */ /* 0x000fe2000000005a */
[C---:B-1----:R-:W-:Y:S01]  /*7b10*/  FMUL R0, R24.reuse, R4 ;  /* 0x0000000418007220 */ /* 0x042fe20000400000 */
[C---:B------:R-:W-:Y:S01]  /*7b20*/  FMUL R2, R24.reuse, R5 ;  /* 0x0000000518027220 */ /* 0x040fe20000400000 */
[C---:B------:R-:W-:Y:S01]  /*7b30*/  FMUL R3, R24.reuse, R10 ;  /* 0x0000000a18037220 */ /* 0x040fe20000400000 */
[----:B------:R-:W-:Y:S01]  /*7b40*/  FMUL R4, R24, R11 ;  /* 0x0000000b18047220 */ /* 0x000fe20000400000 */
[C---:B--2---:R-:W-:Y:S01]  /*7b50*/  FFMA R28, R27.reuse, R20, R0 ;  /* 0x000000141b1c7223 */ /* 0x044fe20000000000 */
[----:B------:R-:W-:Y:S01]  /*7b60*/  LOP3.LUT R20, R52, 0xffffe000, RZ, 0xc0, !PT ;  /* 0xffffe00034147812 */ /* 0x000fe200078ec0ff */
        /* <DEDUP_REMOVED lines=14> */
[----:B------:R-:W-:Y:S01]  /*7c50*/  FFMA R32, R27, R20, R0 ;  /* 0x000000141b207223 */ /* 0x000fe20000000000 */
        /* <DEDUP_REMOVED lines=12> */
[C---:B------:R-:W-:Y:S01]  /*7d20*/  FFMA R35, R27.reuse, R20, R4 ;  /* 0x000000141b237223 */ /* 0x040fe20000000004 */
[----:B------:R-:W-:Y:S01]  /*7d30*/  LOP3.LUT R20, R44, 0xffffe000, RZ, 0xc0, !PT ;  /* 0xffffe0002c147812 */ /* 0x000fe200078ec0ff */
[C---:B------:R-:W-:Y:S01]  /*7d40*/  FMUL R8, R24.reuse, R15 ;  /* 0x0000000f18087220 */ /* 0x040fe20000400000 */
[C---:B------:R-:W-:Y:S01]  /*7d50*/  FFMA R36, R27.reuse, R26, R5 ;  /* 0x0000001a1b247223 */ /* 0x040fe20000000005 */
[C---:B------:R-:W-:Y:S01]  /*7d60*/  FFMA R37, R27.reuse, R21, R6 ;  /* 0x000000151b257223 */ /* 0x040fe20000000006 */
[----:B------:R-:W-:Y:S01]  /*7d70*/  FFMA R38, R27, R40, R7 ;  /* 0x000000281b267223 */ /* 0x000fe20000000007 */
[C---:B------:R-:W-:Y:S01]  /*7d80*/  FMUL R9, R24.reuse, R16 ;  /* 0x0000001018097220 */ /* 0x040fe20000400000 */
[----:B------:R-:W-:Y:S01]  /*7d90*/  LOP3.LUT R21, R45, 0xffffe000, RZ, 0xc0, !PT ;  /* 0xffffe0002d157812 */ /* 0x000fe200078ec0ff */
[----:B------:R-:W-:Y:S01]  /*7da0*/  FFMA R39, R27, R41, R8 ;  /* 0x000000291b277223 */ /* 0x000fe20000000008 */
[----:B------:R-:W-:Y:S01]  /*7db0*/  FMUL R10, R24, R17 ;  /* 0x00000011180a7220 */ /* 0x000fe20000400000 */
[----:B------:R-:W-:Y:S01]  /*7dc0*/  LOP3.LUT R26, R46, 0xffffe000, RZ, 0xc0, !PT ;  /* 0xffffe0002e1a7812 */ /* 0x000fe200078ec0ff */
        /* <DEDUP_REMOVED lines=37> */
.L_x_128:
[----:B------:R-:W-:Y:S05]  /*8020*/  BSYNC.RECONVERGENT B0 ;  /* 0x0000000000007941 */ /* 0x000fea0003800200 */
.L_x_127:
        /* <DEDUP_REMOVED lines=20> */
.L_x_132:
[----:B------:R-:W-:Y:S05]  /*8170*/  BSYNC B0 ;  /* 0x0000000000007941 */ /* 0x000fea0003800000 */
.L_x_131:
[----:B------:R-:W-:Y:S11]  /*8180*/  ISETP.NE.AND P0, PT, R86, RZ, PT ;  /* 0x000000ff5600720c */ /* 0x000ff60003f05270 */
[----:B------:R-:W-:Y:S02]  /*8190*/  @!UPT UIADD3 URZ, UPT, UPT, URZ, URZ, URZ ;  /* 0x000000fffffff290 */ /* 0x000fe4000fffe0ff */
[----:B------:R-:W-:Y:S01]  /*81a0*/  @P0 IADD3 R2, PT, PT, R74, R5, RZ ;  /* 0x000000054a020210 */ /* 0x000fe20007ffe0ff */
[----:B------:R-:W-:Y:S05]  /*81b0*/  @P0 WARPSYNC.ALL ;  /* 0x0000000000000948 */ /* 0x000fea0003800000 */
[----:B------:R3:W4:Y:S04]  /*81c0*/  @P0 LDSM.16.M88.4 R56, [R83+UR44+0x400] ;  /* 0x0004002c5338083b */ /* 0x0007280008000200 */
[----:B------:R3:W1:Y:S04]  /*81d0*/  @P0 LDSM.16.M88.4 R52, [R0+0x400] ;  /* 0x000400000034083b */ /* 0x0006680000000200 */
[----:B------:R3:W1:Y:S04]  /*81e0*/  @P0 LDSM.16.M88.4 R48, [R5+0x400] ;  /* 0x000400000530083b */ /* 0x0006680000000200 */
[----:B------:R3:W1:Y:S02]  /*81f0*/  @P0 LDSM.16.M88.4 R44, [R2+0x400] ;  /* 0x00040000022c083b */ /* 0x0006640000000200 */
.L_x_130:
[----:B------:R-:W-:Y:S05]  /*8200*/  BSYNC B1 ;  /* 0x0000000000017941 */ /* 0x000fea0003800000 */
.L_x_129:
        /* <DEDUP_REMOVED lines=11> */
[----:B---3--:R-:W3:Y:S01]  /*82c0*/  LDC.64 R2, c[0x4][R3] ;  /* 0x0100000003027b82 */ /* 0x008ee20000000a00 */
[----:B------:R-:W2:Y:S01]  /*82d0*/  LDCU.64 UR4, c[0x4][0x10] ;  /* 0x01000200ff0477ac */ /* 0x000ea20008000a00 */
[----:B-1----:R-:W-:Y:S01]  /*82e0*/  MOV R5, UR9 ;  /* 0x0000000900057c02 */ /* 0x002fe20008000f00 */
[----:B------:R-:W-:Y:S01]  /*82f0*/  IMAD.U32 R4, RZ, RZ, UR8 ;  /* 0x00000008ff047e24 */ /* 0x000fe2000f8e00ff */
[----:B-----5:R-:W-:Y:S01]  /*8300*/  MOV R7, UR7 ;  /* 0x0000000700077c02 */ /* 0x020fe20008000f00 */
[----:B------:R-:W-:Y:S01]  /*8310*/  IMAD.U32 R6, RZ, RZ, UR6 ;  /* 0x00000006ff067e24 */ /* 0x000fe2000f8e00ff */
[----:B--2---:R-:W-:Y:S01]  /*8320*/  MOV R11, UR5 ;  /* 0x00000005000b7c02 */ /* 0x004fe20008000f00 */
[----:B------:R-:W-:Y:S02]  /*8330*/  IMAD.U32 R10, RZ, RZ, UR4 ;  /* 0x00000004ff0a7e24 */ /* 0x000fe4000f8e00ff */
[----:B------:R-:W-:Y:S07]  /*8340*/  LEPC R20, `(.L_x_134) ;  /* 0x000000001014794e */ /* 0x000fee0000000000 */
[----:B---34-:R-:W-:Y:S05]  /*8350*/  CALL.ABS.NOINC R2 ;  /* 0x0000000002007343 */ /* 0x018fea0003c00000 */
.L_x_134:
[----:B------:R-:W-:Y:S01]  /*8360*/  ISETP.NE.AND P0, PT, R76, RZ, PT ;  /* 0x000000ff4c00720c */ /* 0x000fe20003f05270 */
[----:B------:R-:W-:Y:S05]  /*8370*/  WARPSYNC.ALL ;  /* 0x0000000000007948 */ /* 0x000fea0003800000 */
[----:B------:R-:W-:Y:S01]  /*8380*/  R2UR UR4, R25 ;  /* 0x00000000190472ca */ /* 0x000fe200000e0000 */
[----:B------:R-:W1:Y:S01]  /*8390*/  S2UR UR5, SR_CgaCtaId ;  /* 0x00000000000579c3 */ /* 0x000e620000008800 */
[----:B---34-:R-:W-:Y:S01]  /*83a0*/  LOP3.LUT R0, R56, 0xffffe000, RZ, 0xc0, !PT ;  /* 0xffffe00038007812 */ /* 0x018fe200078ec0ff */
[----:B------:R-:W-:Y:S01]  /*83b0*/  BSSY.RECONVERGENT B0, `(.L_x_135) ;  /* 0x000005c000007945 */ /* 0x000fe20003800200 */
[----:B------:R-:W-:Y:S02]  /*83c0*/  LOP3.LUT R2, R57, 0xffffe000, RZ, 0xc0, !PT ;  /* 0xffffe00039027812 */ /* 0x000fe400078ec0ff */
[----:B------:R-:W-:Y:S02]  /*83d0*/  LOP3.LUT R3, R58, 0xffffe000, RZ, 0xc0, !PT ;  /* 0xffffe0003a037812 */ /* 0x000fe400078ec0ff */
[----:B------:R-:W-:Y:S02]  /*83e0*/  LOP3.LUT R20, R59, 0xffffe000, RZ, 0xc0, !PT ;  /* 0xffffe0003b147812 */ /* 0x000fe400078ec0ff */
[----:B------:R-:W-:Y:S02]  /*83f0*/  LOP3.LUT R21, R52, 0xffffe000, RZ, 0xc0, !PT ;  /* 0xffffe00034157812 */ /* 0x000fe400078ec0ff */
[----:B------:R-:W-:Y:S01]  /*8400*/  LOP3.LUT R26, R53, 0xffffe000, RZ, 0xc0, !PT ;  /* 0xffffe000351a7812 */ /* 0x000fe200078ec0ff */
[----:B------:R-:W3:Y:S01]  /*8410*/  LDTM.16dp128bit.x8 R4, tmem[UR4+0x60] ;  /* 0x00006004000479ee */ /* 0x000ee20008180000 */
[----:B------:R-:W-:Y:S01]  /*8420*/  R2UR UR4, R80 ;  /* 0x00000000500472ca */ /* 0x000fe200000e0000 */
[----:B------:R-:W-:Y:S01]  /*8430*/  NOP ;  /* 0x0000000000007918 */ /* 0x000fe20000000000 */
[----:B--2---:R-:W-:Y:S02]  /*8440*/  LOP3.LUT R29, R54, 0xffffe000, RZ, 0xc0, !PT ;  /* 0xffffe000361d7812 */ /* 0x004fe400078ec0ff */
[----:B------:R-:W-:Y:S02]  /*8450*/  LOP3.LUT R28, R55, 0xffffe000, RZ, 0xc0, !PT ;  /* 0xffffe000371c7812 */ /* 0x000fe400078ec0ff */
[----:B------:R-:W-:Y:S02]  /*8460*/  LOP3.LUT R31, R48, 0xffffe000, RZ, 0xc0, !PT ;  /* 0xffffe000301f7812 */ /* 0x000fe400078ec0ff */
[----:B------:R-:W-:Y:S02]  /*8470*/  LOP3.LUT R30, R49, 0xffffe000, RZ, 0xc0, !PT ;  /* 0xffffe000311e7812 */ /* 0x000fe400078ec0ff */
[----:B------:R-:W-:Y:S02]  /*8480*/  LOP3.LUT R33, R50, 0xffffe000, RZ, 0xc0, !PT ;  /* 0xffffe00032217812 */ /* 0x000fe400078ec0ff */
[----:B------:R-:W-:Y:S01]  /*8490*/  LOP3.LUT R32, R51, 0xffffe000, RZ, 0xc0, !PT ;  /* 0xffffe00033207812 */ /* 0x000fe200078ec0ff */
[----:B------:R-:W-:Y:S01]  /*84a0*/  UIADD3 UR4, UPT, UPT, UR4, 0x110, URZ ;  /* 0x0000011004047890 */ /* 0x000fe2000fffe0ff */
[----:B------:R-:W-:Y:S02]  /*84b0*/  LOP3.LUT R35, R44, 0xffffe000, RZ, 0xc0, !PT ;  /* 0xffffe0002c237812 */ /* 0x000fe400078ec0ff */
[----:B------:R-:W-:Y:S02]  /*84c0*/  LOP3.LUT R34, R45, 0xffffe000, RZ, 0xc0, !PT ;  /* 0xffffe0002d227812 */ /* 0x000fe400078ec0ff */
[----:B------:R-:W-:Y:S02]  /*84d0*/  LOP3.LUT R37, R46, 0xffffe000, RZ, 0xc0, !PT ;  /* 0xffffe0002e257812 */ /* 0x000fe400078ec0ff */
[----:B------:R-:W-:Y:S01]  /*84e0*/  LOP3.LUT R36, R47, 0xffffe000, RZ, 0xc0, !PT ;  /* 0xffffe0002f247812 */ /* 0x000fe200078ec0ff */
[C---:B---3--:R-:W-:Y:S01]  /*84f0*/  FMUL R4, R24.reuse, R4 ;  /* 0x0000000418047220 */ /* 0x048fe20000400000 */
[C---:B------:R-:W-:Y:S01]  /*8500*/  FMUL R5, R24.reuse, R5 ;  /* 0x0000000518057220 */ /* 0x040fe20000400000 */
[C---:B------:R-:W-:Y:S01]  /*8510*/  FMUL R6, R24.reuse, R6 ;  /* 0x0000000618067220 */ /* 0x040fe20000400000 */
[C---:B------:R-:W-:Y:S01]  /*8520*/  FMUL R7, R24.reuse, R7 ;  /* 0x0000000718077220 */ /* 0x040fe20000400000 */
[C---:B------:R-:W-:Y:S01]  /*8530*/  FFMA R4, R27.reuse, R0, R4 ;  /* 0x000000001b047223 */ /* 0x040fe20000000004 */
[C---:B------:R-:W-:Y:S01]  /*8540*/  FMUL R8, R24.reuse, R8 ;  /* 0x0000000818087220 */ /* 0x040fe20000400000 */
[C---:B------:R-:W-:Y:S01]  /*8550*/  FFMA R5, R27.reuse, R2, R5 ;  /* 0x000000021b057223 */ /* 0x040fe20000000005 */
[C---:B------:R-:W-:Y:S01]  /*8560*/  FMUL R9, R24.reuse, R9 ;  /* 0x0000000918097220 */ /* 0x040fe20000400000 */
[C---:B------:R-:W-:Y:S01]  /*8570*/  FFMA R6, R27.reuse, R3, R6 ;  /* 0x000000031b067223 */ /* 0x040fe20000000006 */
[----:B------:R-:W-:Y:S01]  /*8580*/  F2FP.TF32.F32.PACK_B R4, R4 ;  /* 0x00000004ff04723e */ /* 0x000fe200024050ff */
[C---:B------:R-:W-:Y:S01]  /*8590*/  FMUL R10, R24.reuse, R10 ;  /* 0x0000000a180a7220 */ /* 0x040fe20000400000 */
[----:B------:R-:W-:Y:S01]  /*85a0*/  F2FP.TF32.F32.PACK_B R5, R5 ;  /* 0x00000005ff05723e */ /* 0x000fe200024050ff */
[C---:B------:R-:W-:Y:S01]  /*85b0*/  FFMA R7, R27.reuse, R20, R7 ;  /* 0x000000141b077223 */ /* 0x040fe20000000007 */
[C---:B------:R-:W-:Y:S01]  /*85c0*/  FMUL R11, R24.reuse, R11 ;  /* 0x0000000b180b7220 */ /* 0x040fe20000400000 */
[----:B-1----:R-:W-:Y:S01]  /*85d0*/  UPRMT UR4, UR5, 0x654, UR4 ;  /* 0x0000065405047896 */ /* 0x002fe20008000004 */
[C---:B------:R-:W-:Y:S01]  /*85e0*/  FFMA R8, R27.reuse, R21, R8 ;  /* 0x000000151b087223 */ /* 0x040fe20000000008 */
[C---:B------:R-:W-:Y:S01]  /*85f0*/  FMUL R12, R24.reuse, R12 ;  /* 0x0000000c180c7220 */ /* 0x040fe20000400000 */
[C---:B------:R-:W-:Y:S01]  /*8600*/  FFMA R9, R27.reuse, R26, R9 ;  /* 0x0000001a1b097223 */ /* 0x040fe20000000009 */
[C---:B------:R-:W-:Y:S01]  /*8610*/  FMUL R13, R24.reuse, R13 ;  /* 0x0000000d180d7220 */ /* 0x040fe20000400000 */
[C---:B------:R-:W-:Y:S01]  /*8620*/  FFMA R10, R27.reuse, R29, R10 ;  /* 0x0000001d1b0a7223 */ /* 0x040fe2000000000a */
[C---:B------:R-:W-:Y:S01]  /*8630*/  FMUL R14, R24.reuse, R14 ;  /* 0x0000000e180e7220 */ /* 0x040fe20000400000 */
[C---:B------:R-:W-:Y:S01]  /*8640*/  FFMA R11, R27.reuse, R28, R11 ;  /* 0x0000001c1b0b7223 */ /* 0x040fe2000000000b */
[C---:B------:R-:W-:Y:S01]  /*8650*/  FMUL R15, R24.reuse, R15 ;  /* 0x0000000f180f7220 */ /* 0x040fe20000400000 */
[----:B------:R-:W-:Y:S01]  /*8660*/  F2FP.TF32.F32.PACK_B R6, R6 ;  /* 0x00000006ff06723e */ /* 0x000fe200024050ff */
[C---:B------:R-:W-:Y:S01]  /*8670*/  FFMA R12, R27.reuse, R31, R12 ;  /* 0x0000001f1b0c7223 */ /* 0x040fe2000000000c */
[----:B------:R-:W-:Y:S01]  /*8680*/  F2FP.TF32.F32.PACK_B R7, R7 ;  /* 0x00000007ff07723e */ /* 0x000fe200024050ff */
[C---:B------:R-:W-:Y:S01]  /*8690*/  FMUL R16, R24.reuse, R16 ;  /* 0x0000001018107220 */ /* 0x040fe20000400000 */
[C---:B------:R-:W-:Y:S01]  /*86a0*/  FFMA R13, R27.reuse, R30, R13 ;  /* 0x0000001e1b0d7223 */ /* 0x040fe2000000000d */
[C---:B------:R-:W-:Y:S01]  /*86b0*/  FMUL R17, R24.reuse, R17 ;  /* 0x0000001118117220 */ /* 0x040fe20000400000 */
[C---:B------:R-:W-:Y:S01]  /*86c0*/  FFMA R14, R27.reuse, R33, R14 ;  /* 0x000000211b0e7223 */ /* 0x040fe2000000000e */
[C---:B------:R-:W-:Y:S01]  /*86d0*/  FMUL R18, R24.reuse, R18 ;  /* 0x0000001218127220 */ /* 0x040fe20000400000 */
[C---:B------:R-:W-:Y:S01]  /*86e0*/  FFMA R15, R27.reuse, R32, R15 ;  /* 0x000000201b0f7223 */ /* 0x040fe2000000000f */
[----:B------:R-:W-:Y:S01]  /*86f0*/  FMUL R19, R24, R19 ;  /* 0x0000001318137220 */ /* 0x000fe20000400000 */
[----:B------:R-:W-:Y:S01]  /*8700*/  F2FP.TF32.F32.PACK_B R8, R8 ;  /* 0x00000008ff08723e */ /* 0x000fe200024050ff */
[C---:B------:R-:W-:Y:S01]  /*8710*/  FFMA R16, R27.reuse, R35, R16 ;  /* 0x000000231b107223 */ /* 0x040fe20000000010 */
[----:B------:R-:W-:Y:S01]  /*8720*/  F2FP.TF32.F32.PACK_B R9, R9 ;  /* 0x00000009ff09723e */ /* 0x000fe200024050ff */
[----:B------:R-:W-:Y:S01]  /*8730*/  SYNCS.ARRIVE.TRANS64.RED.A1T0 RZ, [UR4], RZ ;  /* 0x000000ffffff79a7 */ /* 0x000fe20008100404 */
[----:B------:R1:W-:Y:S01]  /*8740*/  STSM.16.M88.4 [R79+0x6400], R4 ;  /* 0x006400044f007844 */ /* 0x0003e20000000200 */
[----:B------:R-:W-:Y:S01]  /*8750*/  F2FP.TF32.F32.PACK_B R10, R10 ;  /* 0x0000000aff0a723e */ /* 0x000fe200024050ff */
[C---:B------:R-:W-:Y:S01]  /*8760*/  FFMA R17, R27.reuse, R34, R17 ;  /* 0x000000221b117223 */ /* 0x040fe20000000011 */
[----:B------:R-:W-:Y:S01]  /*8770*/  F2FP.TF32.F32.PACK_B R11, R11 ;  /* 0x0000000bff0b723e */ /* 0x000fe200024050ff */
[C---:B------:R-:W-:Y:S01]  /*8780*/  FFMA R18, R27.reuse, R37, R18 ;  /* 0x000000251b127223 */ /* 0x040fe20000000012 */
[----:B------:R-:W-:Y:S01]  /*8790*/  FFMA R19, R27, R36, R19 ;  /* 0x000000241b137223 */ /* 0x000fe20000000013 */
[----:B------:R-:W-:Y:S02]  /*87a0*/  F2FP.TF32.F32.PACK_B R12, R12 ;  /* 0x0000000cff0c723e */ /* 0x000fe400024050ff */
[----:B------:R1:W-:Y:S01]  /*87b0*/  STSM.16.M88.4 [R78+0x6400], R8 ;  /* 0x006400084e007844 */ /* 0x0003e20000000200 */
[----:B------:R-:W-:Y:S02]  /*87c0*/  F2FP.TF32.F32.PACK_B R13, R13 ;  /* 0x0000000dff0d723e */ /* 0x000fe400024050ff */
[----:B------:R-:W-:Y:S02]  /*87d0*/  F2FP.TF32.F32.PACK_B R14, R14 ;  /* 0x0000000eff0e723e */ /* 0x000fe400024050ff */
        /* <DEDUP_REMOVED lines=16> */
[----:B------:R-:W-:Y:S02]  /*88e0*/  UIADD3 UR9, UPT, UPT, UR49, 0x60, URZ ;  /* 0x0000006031097890 */ /* 0x000fe4000fffe0ff */
[----:B------:R-:W-:Y:S01]  /*88f0*/  UIADD3 UR8, UPT, UPT, UR44, 0x6400, URZ ;  /* 0x000064002c087890 */ /* 0x000fe2000fffe0ff */
[----:B------:R-:W-:Y:S01]  /*8900*/  UMOV UR10, UR50 ;  /* 0x00000032000a7c82 */ /* 0x000fe20008000000 */
[----:B------:R-:W-:Y:S01]  /*8910*/  UMOV UR11, UR36 ;  /* 0x00000024000b7c82 */ /* 0x000fe20008000000 */
[----:B--2---:R-:W-:Y:S04]  /*8920*/  UIADD3 UR4, UP0, UPT, UR6, 0x680, URZ ;  /* 0x0000068006047890 */ /* 0x004fe8000ff1e0ff */
[----:B------:R-:W-:Y:S09]  /*8930*/  UIADD3.X UR5, UPT, UPT, URZ, UR7, URZ, UP0, !UPT ;  /* 0x00000007ff057290 */ /* 0x000ff200087fe4ff */
[----:B------:R2:W-:Y:S01]  /*8940*/  UTMASTG.3D [UR8], [UR4] ;  /* 0x00000008040073b5 */ /* 0x0005e20008010000 */
[----:B------:R0:W-:Y:S01]  /*8950*/  UTMACMDFLUSH ;  /* 0x00000000000079b7 */ /* 0x0001e20000000000 */
[----:B--2---:R-:W-:Y:S04]  /*8960*/  DEPBAR.LE SB0, 0x1 ;  /* 0x000080400000791a */ /* 0x004fe80000000000 */
.L_x_136:
[----:B------:R-:W-:Y:S05]  /*8970*/  BSYNC.RECONVERGENT B0 ;  /* 0x0000000000007941 */ /* 0x000fea0003800200 */
.L_x_135:
[----:B------:R-:W-:Y:S01]  /*8980*/  BAR.SYNC.DEFER_BLOCKING 0x1, 0x80 ;  /* 0x0042000000007b1d */ /* 0x000fe20000010000 */
[----:B------:R-:W-:Y:S01]  /*8990*/  UISETP.NE.AND UP0, UPT, UR47, -0x4, UPT ;  /* 0xfffffffc2f00788c */ /* 0x000fe2000bf05270 */
[----:B------:R-:W-:Y:S08]  /*89a0*/  IADD3 R0, PT, PT, R22, 0x1, RZ ;  /* 0x0000000116007810 */ /* 0x000ff00007ffe0ff */
[----:B------:R-:W-:Y:S05]  /*89b0*/  BRA.U !UP0, `(.L_x_137) ;  /* 0x0000000108247547 */ /* 0x000fea000b800000 */
[----:B------:R-:W-:Y:S01]  /*89c0*/  ISETP.NE.AND P0, PT, R77, RZ, PT ;  /* 0x000000ff4d00720c */ /* 0x000fe20003f05270 */
[----:B------:R-:W-:Y:S01]  /*89d0*/  IMAD.U32 R2, RZ, RZ, UR46 ;  /* 0x0000002eff027e24 */ /* 0x000fe2000f8e00ff */
[----:B------:R-:W-:Y:S04]  /*89e0*/  UIADD3 UR4, UPT, UPT, UR46, 0x1, URZ ;  /* 0x000000012e047890 */ /* 0x000fe8000fffe0ff */
[----:B------:R-:W-:Y:S04]  /*89f0*/  UISETP.NE.AND UP0, UPT, UR4, 0x4, UPT ;  /* 0x000000040400788c */ /* 0x000fe8000bf05270 */
[----:B------:R-:W-:Y:S03]  /*8a00*/  USEL UR46, UR4, URZ, UP0 ;  /* 0x000000ff042e7287 */ /* 0x000fe60008000000 */
[----:B------:R-:W-:Y:S05]  /*8a10*/  @P0 LEA R2, R2, UR44, 0x3 ;  /* 0x0000002c02020c11 */ /* 0x000fea000f8e18ff */
[----:B------:R-:W-:Y:S05]  /*8a20*/  @P0 VIADD R2, R2, 0xa0 ;  /* 0x000000a002020836 */ /* 0x000fea0000000000 */
[----:B------:R-:W-:Y:S04]  /*8a30*/  @P0 PRMT R2, R87, 0x654, R2 ;  /* 0x0000065457020816 */ /* 0x000fe80000000002 */
[----:B------:R2:W-:Y:S03]  /*8a40*/  @P0 SYNCS.ARRIVE.TRANS64.RED.A1T0 RZ, [R2+URZ], RZ ;  /* 0x000000ff02ff09a7 */ /* 0x0005e600081004ff */
.L_x_137:
[----:B------:R-:W-:Y:S01]  /*8a50*/  R2UR UR5, R65 ;  /* 0x00000000410572ca */ /* 0x000fe200000e0000 */
[----:B------:R-:W-:Y:S01]  /*8a60*/  UISETP.NE.AND UP0, UPT, UR61, URZ, UPT ;  /* 0x000000ff3d00728c */ /* 0x000fe2000bf05270 */
[----:B------:R-:W-:Y:S01]  /*8a70*/  R2UR UR4, R66 ;  /* 0x00000000420472ca */ /* 0x000fe200000e0000 */
[----:B------:R-:W-:Y:S01]  /*8a80*/  UIADD3 UR47, UPT, UPT, UR47, 0x4, URZ ;  /* 0x000000042f2f7890 */ /* 0x000fe2000fffe0ff */
[----:B------:R-:W-:Y:S01]  /*8a90*/  ISETP.NE.AND P0, PT, R70, 0x2, PT ;  /* 0x000000024600780c */ /* 0x000fe20003f05270 */
[----:B------:R-:W-:Y:S01]  /*8aa0*/  UMOV UR36, UR60 ;  /* 0x0000003c00247c82 */ /* 0x000fe20008000000 */
[----:B------:R-:W-:Y:S02]  /*8ab0*/  ISETP.NE.AND P1, PT, R0, 0x4, PT ;  /* 0x000000040000780c */ /* 0x000fe40003f25270 */
[----:B--2---:R-:W-:Y:S02]  /*8ac0*/  SEL R2, RZ, 0x1, P0 ;  /* 0x00000001ff027807 */ /* 0x004fe40000000000 */
[----:B------:R-:W-:Y:S02]  /*8ad0*/  SEL R3, RZ, 0x1, P1 ;  /* 0x00000001ff037807 */ /* 0x000fe40000800000 */
[----:B------:R-:W-:Y:S01]  /*8ae0*/  LOP3.LUT R71, R71, R2, RZ, 0x3c, !PT ;  /* 0x0000000247477212 */ /* 0x000fe200078e3cff */
[----:B------:R-:W-:Y:S01]  /*8af0*/  UIADD3 UR20, UPT, UPT, UR37, UR5, URZ ;  /* 0x0000000525147290 */ /* 0x000fe2000fffe0ff */
[----:B------:R-:W-:Y:S01]  /*8b00*/  LOP3.LUT R72, R72, R3, RZ, 0x3c, !PT ;  /* 0x0000000348487212 */ /* 0x000fe200078e3cff */
[----:B------:R-:W-:Y:S01]  /*8b10*/  UIADD3 UR16, UPT, UPT, UR38, UR4, URZ ;  /* 0x0000000426107290 */ /* 0x000fe2000fffe0ff */
[----:B------:R-:W-:Y:S02]  /*8b20*/  SEL R70, R70, RZ, P0 ;  /* 0x000000ff46467207 */ /* 0x000fe40000000000 */
[----:B------:R-:W-:Y:S01]  /*8b30*/  SEL R22, R0, RZ, P1 ;  /* 0x000000ff00167207 */ /* 0x000fe20000800000 */
[----:B------:R-:W-:Y:S08]  /*8b40*/  BRA.U UP0, `(.L_x_138) ;  /* 0xffffffc9009c7547 */ /* 0x000ff0000b83ffff */
[----:B------:R-:W-:-:S13]  /*8b50*/  R2UR UR4, R67 ;  /* 0x00000000430472ca */ /* 0x000fda00000e0000 */
[----:B------:R-:W-:-:S09]  /*8b60*/  UISETP.NE.AND UP0, UPT, UR4, URZ, UPT ;  /* 0x000000ff0400728c */ /* 0x000fd2000bf05270 */
[----:B------:R-:W-:Y:S05]  /*8b70*/  BRA.U !UP0, `(.L_x_139) ;  /* 0x0000000108487547 */ /* 0x000fea000b800000 */
[----:B------:R-:W2:Y:S02]  /*8b80*/  LDCU.64 UR4, c[0x0][0x890] ;  /* 0x00011200ff0477ac */ /* 0x000ea40008000a00 */
[----:B--2---:R-:W-:-:S04]  /*8b90*/  UISETP.NE.U32.AND UP0, UPT, UR4, URZ, UPT ;  /* 0x000000ff0400728c */ /* 0x004fc8000bf05070 */
[----:B------:R-:W-:-:S09]  /*8ba0*/  UISETP.NE.AND.EX UP0, UPT, UR5, URZ, UPT, UP0 ;  /* 0x000000ff0500728c */ /* 0x000fd2000bf05300 */
[----:B------:R-:W-:Y:S05]  /*8bb0*/  BRA.U UP0, `(.L_x_140) ;  /* 0x00000001000c7547 */ /* 0x000fea000b800000 */
[----:B------:R-:W-:-:S13]  /*8bc0*/  FSETP.NEU.AND P0, PT, R27, RZ, PT ;  /* 0x000000ff1b00720b */ /* 0x000fda0003f0d000 */
[----:B------:R-:W-:Y:S05]  /*8bd0*/  @!P0 EXIT ;  /* 0x000000000000894d */ /* 0x000fea0003800000 */
[----:B------:R-:W-:Y:S05]  /*8be0*/  BRA `(.L_x_139) ;  /* 0x00000000002c7947 */ /* 0x000fea0003800000 */
.L_x_140:
[----:B------:R-:W-:Y:S01]  /*8bf0*/  ISETP.NE.AND P0, PT, R69, RZ, PT ;  /* 0x000000ff4500720c */ /* 0x000fe20003f05270 */
[----:B------:R-:W-:-:S12]  /*8c00*/  BSSY.RECONVERGENT B0, `(.L_x_139) ;  /* 0x0000009000007945 */ /* 0x000fd80003800200 */
[----:B------:R-:W-:Y:S05]  /*8c10*/  @P0 BRA `(.L_x_141) ;  /* 0x0000000000140947 */ /* 0x000fea0003800000 */
[----:B------:R-:W2:Y:S02]  /*8c20*/  LDCU.64 UR4, c[0x0][0x888] ;  /* 0x00011100ff0477ac */ /* 0x000ea40008000a00 */
[----:B--2---:R-:W-:-:S04]  /*8c30*/  ISETP.NE.U32.AND P0, PT, RZ, UR4, PT ;  /* 0x00000004ff007c0c */ /* 0x004fc8000bf05070 */
[----:B------:R-:W-:-:S13]  /*8c40*/  ISETP.NE.AND.EX P0, PT, RZ, UR5, PT, P0 ;  /* 0x00000005ff007c0c */ /* 0x000fda000bf05300 */
[----:B------:R-:W-:Y:S05]  /*8c50*/  @!P0 EXIT ;  /* 0x000000000000894d */ /* 0x000fea0003800000 */
[----:B------:R-:W-:Y:S05]  /*8c60*/  BRA `(.L_x_142) ;  /* 0x0000000000087947 */ /* 0x000fea0003800000 */
.L_x_141:
[----:B------:R-:W-:-:S13]  /*8c70*/  FSETP.NEU.AND P0, PT, R27, RZ, PT ;  /* 0x000000ff1b00720b */ /* 0x000fda0003f0d000 */
[----:B------:R-:W-:Y:S05]  /*8c80*/  @!P0 EXIT ;  /* 0x000000000000894d */ /* 0x000fea0003800000 */
.L_x_142:
[----:B------:R-:W-:Y:S05]  /*8c90*/  BSYNC.RECONVERGENT B0 ;  /* 0x0000000000007941 */ /* 0x000fea0003800200 */
.L_x_139:
[----:B------:R-:W2:Y:S01]  /*8ca0*/  S2UR UR5, SR_CgaCtaId ;  /* 0x00000000000579c3 */ /* 0x000ea20000008800 */
[----:B------:R-:W-:Y:S01]  /*8cb0*/  ULEA UR4, UR46, UR44, 0x3 ;  /* 0x0000002c2e047291 */ /* 0x000fe2000f8e18ff */
[----:B------:R-:W-:-:S04]  /*8cc0*/  DEPBAR.LE SB0, 0x0 ;  /* 0x000080000000791a */ /* 0x000fc80000000000 */
[----:B------:R-:W-:-:S04]  /*8cd0*/  UIADD3 UR4, UPT, UPT, UR4, 0xa0, URZ ;  /* 0x000000a004047890 */ /* 0x000fc8000fffe0ff */
[----:B--2---:R-:W-:-:S09]  /*8ce0*/  UPRMT UR4, UR5, 0x654, UR4 ;  /* 0x0000065405047896 */ /* 0x004fd20008000004 */
[----:B------:R-:W-:Y:S01]  /*8cf0*/  SYNCS.ARRIVE.TRANS64.RED.A1T0 RZ, [UR4], RZ ;  /* 0x000000ffffff79a7 */ /* 0x000fe20008100404 */
[----:B------:R-:W-:Y:S05]  /*8d00*/  EXIT ;  /* 0x000000000000794d */ /* 0x000fea0003800000 */
.L_x_25:
[----:B--2---:R2:W3:Y:S02]  /*8d10*/  SYNCS.PHASECHK.TRANS64.TRYWAIT P0, [R0+URZ+0x140], R3 ;  /* 0x00014003000075a7 */ /* 0x0044e400080011ff */
[----:B---3--:R-:W-:Y:S05]  /*8d20*/  @!P0 NANOSLEEP.SYNCS 0x989680 ;  /* 0x009896800000895d */ /* 0x008fea0003900000 */
[----:B------:R-:W3:Y:S02]  /*8d30*/  @!P0 SYNCS.PHASECHK.TRANS64 P0, [R0+URZ+0x140], R3 ;  /* 0x00014003000085a7 */ /* 0x000ee400080010ff */
[----:B---3--:R-:W-:Y:S05]  /*8d40*/  @!P0 BRA `(.L_x_25) ;  /* 0xfffffffc00f08947 */ /* 0x008fea000383ffff */
[----:B------:R-:W-:Y:S05]  /*8d50*/  BRA `(.L_x_143) ;  /* 0xffffff8c00147947 */ /* 0x000fea000383ffff */
.L_x_28:
[----:B--2---:R-:W-:-:S07]  /*8d60*/  MOV R0, UR33 ;  /* 0x0000002100007c02 */ /* 0x004fce0008000f00 */
.L_x_144:
[----:B--2---:R2:W3:Y:S02]  /*8d70*/  SYNCS.PHASECHK.TRANS64.TRYWAIT P0, [R0+URZ+0x40], R3 ;  /* 0x00004003000075a7 */ /* 0x0044e400080011ff */
[----:B---3--:R-:W-:Y:S05]  /*8d80*/  @!P0 NANOSLEEP.SYNCS 0x989680 ;  /* 0x009896800000895d */ /* 0x008fea0003900000 */
[----:B------:R-:W3:Y:S02]  /*8d90*/  @!P0 SYNCS.PHASECHK.TRANS64 P0, [R0+URZ+0x40], R3 ;  /* 0x00004003000085a7 */ /* 0x000ee400080010ff */
[----:B---3--:R-:W-:Y:S05]  /*8da0*/  @!P0 BRA `(.L_x_144) ;  /* 0xfffffffc00f08947 */ /* 0x008fea000383ffff */
[----:B------:R-:W-:Y:S05]  /*8db0*/  BRA `(.L_x_27) ;  /* 0xffffff8c00547947 */ /* 0x000fea000383ffff */
.L_x_35:
[----:B-1----:R-:W-:-:S07]  /*8dc0*/  MOV R0, UR17 ;  /* 0x0000001100007c02 */ /* 0x002fce0008000f00 */
.L_x_145:
[----:B-1----:R1:W2:Y:S02]  /*8dd0*/  SYNCS.PHASECHK.TRANS64.TRYWAIT P0, [R0+URZ+0x40], R3 ;  /* 0x00004003000075a7 */ /* 0x0022a400080011ff */
[----:B--2---:R-:W-:Y:S05]  /*8de0*/  @!P0 NANOSLEEP.SYNCS 0x989680 ;  /* 0x009896800000895d */ /* 0x004fea0003900000 */
[----:B------:R-:W2:Y:S02]  /*8df0*/  @!P0 SYNCS.PHASECHK.TRANS64 P0, [R0+URZ+0x40], R3 ;  /* 0x00004003000085a7 */ /* 0x000ea400080010ff */
[----:B--2---:R-:W-:Y:S05]  /*8e00*/  @!P0 BRA `(.L_x_145) ;  /* 0xfffffffc00f08947 */ /* 0x004fea000383ffff */
[----:B------:R-:W-:Y:S05]  /*8e10*/  BRA `(.L_x_34) ;  /* 0xffffff9000147947 */ /* 0x000fea000383ffff */
.L_x_40:
[----:B-1----:R1:W2:Y:S02]  /*8e20*/  SYNCS.PHASECHK.TRANS64.TRYWAIT P0, [R3+URZ+0xd0], R0 ;  /* 0x0000d000030075a7 */ /* 0x0022a400080011ff */
[----:B--2---:R-:W-:Y:S05]  /*8e30*/  @!P0 NANOSLEEP.SYNCS 0x989680 ;  /* 0x009896800000895d */ /* 0x004fea0003900000 */
[----:B------:R-:W2:Y:S02]  /*8e40*/  @!P0 SYNCS.PHASECHK.TRANS64 P0, [R3+URZ+0xd0], R0 ;  /* 0x0000d000030085a7 */ /* 0x000ea400080010ff */
[----:B--2---:R-:W-:Y:S05]  /*8e50*/  @!P0 BRA `(.L_x_40) ;  /* 0xfffffffc00f08947 */ /* 0x004fea000383ffff */
[----:B------:R-:W-:Y:S05]  /*8e60*/  BRA `(.L_x_146) ;  /* 0xffffff9000b47947 */ /* 0x000fea000383ffff */
.L_x_44:
[----:B-1----:R-:W-:-:S07]  /*8e70*/  MOV R0, UR4 ;  /* 0x0000000400007c02 */ /* 0x002fce0008000f00 */
.L_x_147:
[----:B-1----:R1:W2:Y:S02]  /*8e80*/  SYNCS.PHASECHK.TRANS64.TRYWAIT P0, [R0+URZ], R3 ;  /* 0x00000003000075a7 */ /* 0x0022a400080011ff */
[----:B--2---:R-:W-:Y:S05]  /*8e90*/  @!P0 NANOSLEEP.SYNCS 0x989680 ;  /* 0x009896800000895d */ /* 0x004fea0003900000 */
[----:B------:R-:W2:Y:S02]  /*8ea0*/  @!P0 SYNCS.PHASECHK.TRANS64 P0, [R0+URZ], R3 ;  /* 0x00000003000085a7 */ /* 0x000ea400080010ff */
[----:B--2---:R-:W-:Y:S05]  /*8eb0*/  @!P0 BRA `(.L_x_147) ;  /* 0xfffffffc00f08947 */ /* 0x004fea000383ffff */
[----:B------:R-:W-:Y:S05]  /*8ec0*/  BRA `(.L_x_148) ;  /* 0xffffff9800607947 */ /* 0x000fea000383ffff */
.L_x_45:
[----:B------:R-:W-:-:S07]  /*8ed0*/  MOV R0, UR5 ;  /* 0x0000000500007c02 */ /* 0x000fce0008000f00 */
.L_x_149:
[----:B-1----:R1:W2:Y:S02]  /*8ee0*/  SYNCS.PHASECHK.TRANS64.TRYWAIT P0, [R0+URZ], R3 ;  /* 0x00000003000075a7 */ /* 0x0022a400080011ff */
[----:B--2---:R-:W-:Y:S05]  /*8ef0*/  @!P0 NANOSLEEP.SYNCS 0x989680 ;  /* 0x009896800000895d */ /* 0x004fea0003900000 */
[----:B------:R-:W2:Y:S02]  /*8f00*/  @!P0 SYNCS.PHASECHK.TRANS64 P0, [R0+URZ], R3 ;  /* 0x00000003000085a7 */ /* 0x000ea400080010ff */
[----:B--2---:R-:W-:Y:S05]  /*8f10*/  @!P0 BRA `(.L_x_149) ;  /* 0xfffffffc00f08947 */ /* 0x004fea000383ffff */
[----:B------:R-:W-:Y:S05]  /*8f20*/  BRA `(.L_x_150) ;  /* 0xffffff98006c7947 */ /* 0x000fea000383ffff */
.L_x_46:
[----:B------:R-:W-:-:S07]  /*8f30*/  MOV R0, UR5 ;  /* 0x0000000500007c02 */ /* 0x000fce0008000f00 */
.L_x_151:
[----:B-1----:R1:W2:Y:S02]  /*8f40*/  SYNCS.PHASECHK.TRANS64.TRYWAIT P0, [R0+URZ], R3 ;  /* 0x00000003000075a7 */ /* 0x0022a400080011ff */
[----:B--2---:R-:W-:Y:S05]  /*8f50*/  @!P0 NANOSLEEP.SYNCS 0x989680 ;  /* 0x009896800000895d */ /* 0x004fea0003900000 */
[----:B------:R-:W2:Y:S02]  /*8f60*/  @!P0 SYNCS.PHASECHK.TRANS64 P0, [R0+URZ], R3 ;  /* 0x00000003000085a7 */ /* 0x000ea400080010ff */
[----:B--2---:R-:W-:Y:S05]  /*8f70*/  @!P0 BRA `(.L_x_151) ;  /* 0xfffffffc00f08947 */ /* 0x004fea000383ffff */
[----:B------:R-:W-:Y:S05]  /*8f80*/  BRA `(.L_x_152) ;  /* 0xffffff9800787947 */ /* 0x000fea000383ffff */
.L_x_47:
[----:B------:R-:W-:-:S07]  /*8f90*/  MOV R0, UR5 ;  /* 0x0000000500007c02 */ /* 0x000fce0008000f00 */
.L_x_153:
[----:B-1----:R1:W2:Y:S02]  /*8fa0*/  SYNCS.PHASECHK.TRANS64.TRYWAIT P0, [R0+URZ], R3 ;  /* 0x00000003000075a7 */ /* 0x0022a400080011ff */
[----:B--2---:R-:W-:Y:S05]  /*8fb0*/  @!P0 NANOSLEEP.SYNCS 0x989680 ;  /* 0x009896800000895d */ /* 0x004fea0003900000 */
[----:B------:R-:W2:Y:S02]  /*8fc0*/  @!P0 SYNCS.PHASECHK.TRANS64 P0, [R0+URZ], R3 ;  /* 0x00000003000085a7 */ /* 0x000ea400080010ff */
[----:B--2---:R-:W-:Y:S05]  /*8fd0*/  @!P0 BRA `(.L_x_153) ;  /* 0xfffffffc00f08947 */ /* 0x004fea000383ffff */
[----:B------:R-:W-:Y:S05]  /*8fe0*/  BRA `(.L_x_154) ;  /* 0xffffff9800847947 */ /* 0x000fea000383ffff */
.L_x_48:
[----:B------:R-:W-:-:S07]  /*8ff0*/  MOV R0, UR5 ;  /* 0x0000000500007c02 */ /* 0x000fce0008000f00 */
.L_x_155:
[----:B-1----:R1:W2:Y:S02]  /*9000*/  SYNCS.PHASECHK.TRANS64.TRYWAIT P0, [R0+URZ], R3 ;  /* 0x00000003000075a7 */ /* 0x0022a400080011ff */
[----:B--2---:R-:W-:Y:S05]  /*9010*/  @!P0 NANOSLEEP.SYNCS 0x989680 ;  /* 0x009896800000895d */ /* 0x004fea0003900000 */
[----:B------:R-:W2:Y:S02]  /*9020*/  @!P0 SYNCS.PHASECHK.TRANS64 P0, [R0+URZ], R3 ;  /* 0x00000003000085a7 */ /* 0x000ea400080010ff */
[----:B--2---:R-:W-:Y:S05]  /*9030*/  @!P0 BRA `(.L_x_155) ;  /* 0xfffffffc00f08947 */ /* 0x004fea000383ffff */
[----:B------:R-:W-:Y:S05]  /*9040*/  BRA `(.L_x_156) ;  /* 0xffffff9800907947 */ /* 0x000fea000383ffff */
.L_x_49:
[----:B------:R-:W-:-:S07]  /*9050*/  MOV R0, UR5 ;  /* 0x0000000500007c02 */ /* 0x000fce0008000f00 */
.L_x_157:
[----:B-1----:R1:W2:Y:S02]  /*9060*/  SYNCS.PHASECHK.TRANS64.TRYWAIT P0, [R0+URZ], R3 ;  /* 0x00000003000075a7 */ /* 0x0022a400080011ff */
[----:B--2---:R-:W-:Y:S05]  /*9070*/  @!P0 NANOSLEEP.SYNCS 0x989680 ;  /* 0x009896800000895d */ /* 0x004fea0003900000 */
[----:B------:R-:W2:Y:S02]  /*9080*/  @!P0 SYNCS.PHASECHK.TRANS64 P0, [R0+URZ], R3 ;  /* 0x00000003000085a7 */ /* 0x000ea400080010ff */
[----:B--2---:R-:W-:Y:S05]  /*9090*/  @!P0 BRA `(.L_x_157) ;  /* 0xfffffffc00f08947 */ /* 0x004fea000383ffff */
[----:B------:R-:W-:Y:S05]  /*90a0*/  BRA `(.L_x_158) ;  /* 0xffffff98009c7947 */ /* 0x000fea000383ffff */
.L_x_50:
[----:B------:R-:W-:-:S07]  /*90b0*/  MOV R0, UR5 ;  /* 0x0000000500007c02 */ /* 0x000fce0008000f00 */
.L_x_159:
[----:B-1----:R1:W2:Y:S02]  /*90c0*/  SYNCS.PHASECHK.TRANS64.TRYWAIT P0, [R0+URZ], R3 ;  /* 0x00000003000075a7 */ /* 0x0022a400080011ff */
[----:B--2---:R-:W-:Y:S05]  /*90d0*/  @!P0 NANOSLEEP.SYNCS 0x989680 ;  /* 0x009896800000895d */ /* 0x004fea0003900000 */
[----:B------:R-:W2:Y:S02]  /*90e0*/  @!P0 SYNCS.PHASECHK.TRANS64 P0, [R0+URZ], R3 ;  /* 0x00000003000085a7 */ /* 0x000ea400080010ff */
[----:B--2---:R-:W-:Y:S05]  /*90f0*/  @!P0 BRA `(.L_x_159) ;  /* 0xfffffffc00f08947 */ /* 0x004fea000383ffff */
[----:B------:R-:W-:Y:S05]  /*9100*/  BRA `(.L_x_160) ;  /* 0xffffff9800a87947 */ /* 0x000fea000383ffff */
.L_x_53:
[----:B-1----:R1:W2:Y:S02]  /*9110*/  SYNCS.PHASECHK.TRANS64.TRYWAIT P0, [R2+URZ+0x130], R5 ;  /* 0x00013005020075a7 */ /* 0x0022a400080011ff */
[----:B--2---:R-:W-:Y:S05]  /*9120*/  @!P0 NANOSLEEP.SYNCS 0x989680 ;  /* 0x009896800000895d */ /* 0x004fea0003900000 */
[----:B------:R-:W2:Y:S02]  /*9130*/  @!P0 SYNCS.PHASECHK.TRANS64 P0, [R2+URZ+0x130], R5 ;  /* 0x00013005020085a7 */ /* 0x000ea400080010ff */
[----:B--2---:R-:W-:Y:S05]  /*9140*/  @!P0 BRA `(.L_x_53) ;  /* 0xfffffffc00f08947 */ /* 0x004fea000383ffff */
[----:B------:R-:W-:Y:S05]  /*9150*/  BRA `(.L_x_161) ;  /* 0xffffff9c000c7947 */ /* 0x000fea000383ffff */
.L_x_54:
[----:B------:R-:W-:-:S07]  /*9160*/  MOV R2, UR4 ;  /* 0x0000000400027c02 */ /* 0x000fce0008000f00 */
.L_x_162:
[----:B-1----:R1:W2:Y:S02]  /*9170*/  SYNCS.PHASECHK.TRANS64.TRYWAIT P0, [R2+URZ+0xe0], R5 ;  /* 0x0000e005020075a7 */ /* 0x0022a400080011ff */
[----:B--2---:R-:W-:Y:S05]  /*9180*/  @!P0 NANOSLEEP.SYNCS 0x989680 ;  /* 0x009896800000895d */ /* 0x004fea0003900000 */
[----:B------:R-:W2:Y:S02]  /*9190*/  @!P0 SYNCS.PHASECHK.TRANS64 P0, [R2+URZ+0xe0], R5 ;  /* 0x0000e005020085a7 */ /* 0x000ea400080010ff */
[----:B--2---:R-:W-:Y:S05]  /*91a0*/  @!P0 BRA `(.L_x_162) ;  /* 0xfffffffc00f08947 */ /* 0x004fea000383ffff */
[----:B------:R-:W-:Y:S05]  /*91b0*/  BRA `(.L_x_163) ;  /* 0xffffff9c001c7947 */ /* 0x000fea000383ffff */
.L_x_55:
[----:B-1----:R1:W2:Y:S02]  /*91c0*/  SYNCS.PHASECHK.TRANS64.TRYWAIT P1, [R2+URZ+0xd0], R5 ;  /* 0x0000d005020075a7 */ /* 0x0022a400080211ff */
[----:B--2---:R-:W-:Y:S05]  /*91d0*/  @!P1 NANOSLEEP.SYNCS 0x989680 ;  /* 0x009896800000995d */ /* 0x004fea0003900000 */
[----:B------:R-:W2:Y:S02]  /*91e0*/  @!P1 SYNCS.PHASECHK.TRANS64 P1, [R2+URZ+0xd0], R5 ;  /* 0x0000d005020095a7 */ /* 0x000ea400080210ff */
[----:B--2---:R-:W-:Y:S05]  /*91f0*/  @!P1 BRA `(.L_x_55) ;  /* 0xfffffffc00f09947 */ /* 0x004fea000383ffff */
[----:B------:R-:W-:Y:S05]  /*9200*/  BRA `(.L_x_164) ;  /* 0xffffff9c004c7947 */ /* 0x000fea000383ffff */
.L_x_58:
[----:B------:R-:W-:-:S07]  /*9210*/  MOV R0, UR4 ;  /* 0x0000000400007c02 */ /* 0x000fce0008000f00 */
.L_x_165:
[----:B-1----:R1:W2:Y:S02]  /*9220*/  SYNCS.PHASECHK.TRANS64.TRYWAIT P0, [R0+URZ+0xe0], R3 ;  /* 0x0000e003000075a7 */ /* 0x0022a400080011ff */
[----:B--2---:R-:W-:Y:S05]  /*9230*/  @!P0 NANOSLEEP.SYNCS 0x989680 ;  /* 0x009896800000895d */ /* 0x004fea0003900000 */
[----:B------:R-:W2:Y:S02]  /*9240*/  @!P0 SYNCS.PHASECHK.TRANS64 P0, [R0+URZ+0xe0], R3 ;  /* 0x0000e003000085a7 */ /* 0x000ea400080010ff */
[----:B--2---:R-:W-:Y:S05]  /*9250*/  @!P0 BRA `(.L_x_165) ;  /* 0xfffffffc00f08947 */ /* 0x004fea000383ffff */
[----:B------:R-:W-:Y:S05]  /*9260*/  BRA `(.L_x_57) ;  /* 0xffffff9c00a07947 */ /* 0x000fea000383ffff */
.L_x_65:
[----:B-1----:R1:W2:Y:S02]  /*9270*/  SYNCS.PHASECHK.TRANS64.TRYWAIT P1, [R0+URZ+0xd0], R5 ;  /* 0x0000d005000075a7 */ /* 0x0022a400080211ff */
[----:B--2---:R-:W-:Y:S05]  /*9280*/  @!P1 NANOSLEEP.SYNCS 0x989680 ;  /* 0x009896800000995d */ /* 0x004fea0003900000 */
[----:B------:R-:W2:Y:S02]  /*9290*/  @!P1 SYNCS.PHASECHK.TRANS64 P1, [R0+URZ+0xd0], R5 ;  /* 0x0000d005000095a7 */ /* 0x000ea400080210ff */
[----:B--2---:R-:W-:Y:S05]  /*92a0*/  @!P1 BRA `(.L_x_65) ;  /* 0xfffffffc00f09947 */ /* 0x004fea000383ffff */
[----:B------:R-:W-:Y:S05]  /*92b0*/  BRA `(.L_x_166) ;  /* 0xffffffa400187947 */ /* 0x000fea000383ffff */
.L_x_66:
[----:B------:R-:W-:-:S07]  /*92c0*/  MOV R3, UR31 ;  /* 0x0000001f00037c02 */ /* 0x000fce0008000f00 */
.L_x_167:
[----:B-1----:R1:W2:Y:S02]  /*92d0*/  SYNCS.PHASECHK.TRANS64.TRYWAIT P0, [R3+URZ+0x110], R0 ;  /* 0x00011000030075a7 */ /* 0x0022a400080011ff */
[----:B--2---:R-:W-:Y:S05]  /*92e0*/  @!P0 NANOSLEEP.SYNCS 0x989680 ;  /* 0x009896800000895d */ /* 0x004fea0003900000 */
[----:B------:R-:W2:Y:S02]  /*92f0*/  @!P0 SYNCS.PHASECHK.TRANS64 P0, [R3+URZ+0x110], R0 ;  /* 0x00011000030085a7 */ /* 0x000ea400080010ff */
[----:B--2---:R-:W-:Y:S05]  /*9300*/  @!P0 BRA `(.L_x_167) ;  /* 0xfffffffc00f08947 */ /* 0x004fea000383ffff */
[----:B------:R-:W-:Y:S05]  /*9310*/  BRA `(.L_x_168) ;  /* 0xffffffa400687947 */ /* 0x000fea000383ffff */
.L_x_69:
[----:B------:R-:W-:Y:S07]  /*9320*/  MOV R0, UR5 ;  /* 0x0000000500007c02 */ /* 0x000fee0008000f00 */
.L_x_169:
[----:B-1----:R1:W2:Y:S02]  /*9330*/  SYNCS.PHASECHK.TRANS64.TRYWAIT P0, [R0+URZ], R3 ;  /* 0x00000003000075a7 */ /* 0x0022a400080011ff */
[----:B--2---:R-:W-:Y:S05]  /*9340*/  @!P0 NANOSLEEP.SYNCS 0x989680 ;  /* 0x009896800000895d */ /* 0x004fea0003900000 */
[----:B------:R-:W2:Y:S02]  /*9350*/  @!P0 SYNCS.PHASECHK.TRANS64 P0, [R0+URZ], R3 ;  /* 0x00000003000085a7 */ /* 0x000ea400080010ff */
[----:B--2---:R-:W-:Y:S05]  /*9360*/  @!P0 BRA `(.L_x_169) ;  /* 0xfffffffc00f08947 */ /* 0x004fea000383ffff */
[----:B------:R-:W-:Y:S05]  /*9370*/  BRA `(.L_x_68) ;  /* 0xffffffa400847947 */ /* 0x000fea000383ffff */
.L_x_72:
[----:B------:R-:W-:-:S07]  /*9380*/  MOV R0, UR4 ;  /* 0x0000000400007c02 */ /* 0x000fce0008000f00 */
.L_x_170:
[----:B--2---:R2:W4:Y:S02]  /*9390*/  SYNCS.PHASECHK.TRANS64.TRYWAIT P0, [R0+URZ], R3 ;  /* 0x00000003000075a7 */ /* 0x00452400080011ff */
[----:B----4-:R-:W-:Y:S05]  /*93a0*/  @!P0 NANOSLEEP.SYNCS 0x989680 ;  /* 0x009896800000895d */ /* 0x010fea0003900000 */
[----:B------:R-:W4:Y:S02]  /*93b0*/  @!P0 SYNCS.PHASECHK.TRANS64 P0, [R0+URZ], R3 ;  /* 0x00000003000085a7 */ /* 0x000f2400080010ff */
[----:B----4-:R-:W-:Y:S05]  /*93c0*/  @!P0 BRA `(.L_x_170) ;  /* 0xfffffffc00f08947 */ /* 0x010fea000383ffff */
[----:B------:R-:W-:Y:S05]  /*93d0*/  BRA `(.L_x_171) ;  /* 0xffffffa800607947 */ /* 0x000fea000383ffff */
.L_x_73:
[----:B------:R-:W-:-:S07]  /*93e0*/  MOV R0, UR5 ;  /* 0x0000000500007c02 */ /* 0x000fce0008000f00 */
.L_x_172:
[----:B-1----:R1:W2:Y:S02]  /*93f0*/  SYNCS.PHASECHK.TRANS64.TRYWAIT P0, [R0+URZ], R3 ;  /* 0x00000003000075a7 */ /* 0x0022a400080011ff */
[----:B--2---:R-:W-:Y:S05]  /*9400*/  @!P0 NANOSLEEP.SYNCS 0x989680 ;  /* 0x009896800000895d */ /* 0x004fea0003900000 */
[----:B------:R-:W2:Y:S02]  /*9410*/  @!P0 SYNCS.PHASECHK.TRANS64 P0, [R0+URZ], R3 ;  /* 0x00000003000085a7 */ /* 0x000ea400080010ff */
[----:B--2---:R-:W-:Y:S05]  /*9420*/  @!P0 BRA `(.L_x_172) ;  /* 0xfffffffc00f08947 */ /* 0x004fea000383ffff */
[----:B------:R-:W-:Y:S05]  /*9430*/  BRA `(.L_x_173) ;  /* 0xffffffa8006c7947 */ /* 0x000fea000383ffff */
.L_x_74:
[----:B------:R-:W-:-:S07]  /*9440*/  MOV R0, UR5 ;  /* 0x0000000500007c02 */ /* 0x000fce0008000f00 */
.L_x_174:
[----:B-1----:R1:W2:Y:S02]  /*9450*/  SYNCS.PHASECHK.TRANS64.TRYWAIT P0, [R0+URZ], R3 ;  /* 0x00000003000075a7 */ /* 0x0022a400080011ff */
[----:B--2---:R-:W-:Y:S05]  /*9460*/  @!P0 NANOSLEEP.SYNCS 0x989680 ;  /* 0x009896800000895d */ /* 0x004fea0003900000 */
[----:B------:R-:W2:Y:S02]  /*9470*/  @!P0 SYNCS.PHASECHK.TRANS64 P0, [R0+URZ], R3 ;  /* 0x00000003000085a7 */ /* 0x000ea400080010ff */
[----:B--2---:R-:W-:Y:S05]  /*9480*/  @!P0 BRA `(.L_x_174) ;  /* 0xfffffffc00f08947 */ /* 0x004fea000383ffff */
[----:B------:R-:W-:Y:S05]  /*9490*/  BRA `(.L_x_175) ;  /* 0xffffffa800787947 */ /* 0x000fea000383ffff */
.L_x_75:
[----:B------:R-:W-:-:S07]  /*94a0*/  MOV R0, UR4 ;  /* 0x0000000400007c02 */ /* 0x000fce0008000f00 */
.L_x_176:
[----:B-1----:R1:W2:Y:S02]  /*94b0*/  SYNCS.PHASECHK.TRANS64.TRYWAIT P0, [R0+URZ], R3 ;  /* 0x00000003000075a7 */ /* 0x0022a400080011ff */
[----:B--2---:R-:W-:Y:S05]  /*94c0*/  @!P0 NANOSLEEP.SYNCS 0x989680 ;  /* 0x009896800000895d */ /* 0x004fea0003900000 */
[----:B------:R-:W2:Y:S02]  /*94d0*/  @!P0 SYNCS.PHASECHK.TRANS64 P0, [R0+URZ], R3 ;  /* 0x00000003000085a7 */ /* 0x000ea400080010ff */
[----:B--2---:R-:W-:Y:S05]  /*94e0*/  @!P0 BRA `(.L_x_176) ;  /* 0xfffffffc00f08947 */ /* 0x004fea000383ffff */
[----:B------:R-:W-:Y:S05]  /*94f0*/  BRA `(.L_x_177) ;  /* 0xffffffa800847947 */ /* 0x000fea000383ffff */
.L_x_80:
[----:B--2---:R2:W3:Y:S02]  /*9500*/  SYNCS.PHASECHK.TRANS64.TRYWAIT P0, [R12+URZ+0xd0], R9 ;  /* 0x0000d0090c0075a7 */ /* 0x0044e400080011ff */
[----:B---3--:R-:W-:Y:S05]  /*9510*/  @!P0 NANOSLEEP.SYNCS 0x989680 ;  /* 0x009896800000895d */ /* 0x008fea0003900000 */
[----:B------:R-:W3:Y:S02]  /*9520*/  @!P0 SYNCS.PHASECHK.TRANS64 P0, [R12+URZ+0xd0], R9 ;  /* 0x0000d0090c0085a7 */ /* 0x000ee400080010ff */
[----:B---3--:R-:W-:Y:S05]  /*9530*/  @!P0 BRA `(.L_x_80) ;  /* 0xfffffffc00f08947 */ /* 0x008fea000383ffff */
[----:B------:R-:W-:Y:S05]  /*9540*/  BRA `(.L_x_178) ;  /* 0xffffffac00b47947 */ /* 0x000fea000383ffff */
.L_x_83:
[----:B------:R-:W-:Y:S07]  /*9550*/  MOV R0, UR21 ;  /* 0x0000001500007c02 */ /* 0x000fee0008000f00 */
.L_x_179:
[----:B--2---:R2:W3:Y:S02]  /*9560*/  SYNCS.PHASECHK.TRANS64.TRYWAIT P2, [R0+URZ+0xc8], R11 ;  /* 0x0000c80b000075a7 */ /* 0x0044e400080411ff */
[----:B---3--:R-:W-:Y:S05]  /*9570*/  @!P2 NANOSLEEP.SYNCS 0x989680 ;  /* 0x009896800000a95d */ /* 0x008fea0003900000 */
[----:B------:R-:W3:Y:S02]  /*9580*/  @!P2 SYNCS.PHASECHK.TRANS64 P2, [R0+URZ+0xc8], R11 ;  /* 0x0000c80b0000a5a7 */ /* 0x000ee400080410ff */
[----:B---3--:R-:W-:Y:S05]  /*9590*/  @!P2 BRA `(.L_x_179) ;  /* 0xfffffffc00f0a947 */ /* 0x008fea000383ffff */
[----:B------:R-:W-:Y:S05]  /*95a0*/  BRA `(.L_x_82) ;  /* 0xffffffb4001c7947 */ /* 0x000fea000383ffff */
.L_x_86:
[----:B--2---:R-:W-:Y:S07]  /*95b0*/  MOV R0, UR21 ;  /* 0x0000001500007c02 */ /* 0x004fee0008000f00 */
.L_x_180:
[----:B--2---:R2:W3:Y:S02]  /*95c0*/  SYNCS.PHASECHK.TRANS64.TRYWAIT P0, [R0+URZ+0xa0], R9 ;  /* 0x0000a009000075a7 */ /* 0x0044e400080011ff */
[----:B---3--:R-:W-:Y:S05]  /*95d0*/  @!P0 NANOSLEEP.SYNCS 0x989680 ;  /* 0x009896800000895d */ /* 0x008fea0003900000 */
[----:B------:R-:W3:Y:S02]  /*95e0*/  @!P0 SYNCS.PHASECHK.TRANS64 P0, [R0+URZ+0xa0], R9 ;  /* 0x0000a009000085a7 */ /* 0x000ee400080010ff */
[----:B---3--:R-:W-:Y:S05]  /*95f0*/  @!P0 BRA `(.L_x_180) ;  /* 0xfffffffc00f08947 */ /* 0x008fea000383ffff */
[----:B------:R-:W-:Y:S05]  /*9600*/  BRA `(.L_x_181) ;  /* 0xffffffb400787947 */ /* 0x000fea000383ffff */
.L_x_87:
[----:B------:R-:W-:Y:S07]  /*9610*/  MOV R0, UR21 ;  /* 0x0000001500007c02 */ /* 0x000fee0008000f00 */
.L_x_182:
[----:B--2---:R2:W3:Y:S02]  /*9620*/  SYNCS.PHASECHK.TRANS64.TRYWAIT P0, [R0+URZ+0xa8], R9 ;  /* 0x0000a809000075a7 */ /* 0x0044e400080011ff */
[----:B---3--:R-:W-:Y:S05]  /*9630*/  @!P0 NANOSLEEP.SYNCS 0x989680 ;  /* 0x009896800000895d */ /* 0x008fea0003900000 */
[----:B------:R-:W3:Y:S02]  /*9640*/  @!P0 SYNCS.PHASECHK.TRANS64 P0, [R0+URZ+0xa8], R9 ;  /* 0x0000a809000085a7 */ /* 0x000ee400080010ff */
[----:B---3--:R-:W-:Y:S05]  /*9650*/  @!P0 BRA `(.L_x_182) ;  /* 0xfffffffc00f08947 */ /* 0x008fea000383ffff */
[----:B------:R-:W-:Y:S05]  /*9660*/  BRA `(.L_x_183) ;  /* 0xffffffb400b07947 */ /* 0x000fea000383ffff */
.L_x_88:
[----:B------:R-:W-:Y:S07]  /*9670*/  MOV R0, UR21 ;  /* 0x0000001500007c02 */ /* 0x000fee0008000f00 */
.L_x_184:
[----:B--2---:R2:W3:Y:S02]  /*9680*/  SYNCS.PHASECHK.TRANS64.TRYWAIT P0, [R0+URZ+0xb0], R9 ;  /* 0x0000b009000075a7 */ /* 0x0044e400080011ff */
[----:B---3--:R-:W-:Y:S05]  /*9690*/  @!P0 NANOSLEEP.SYNCS 0x989680 ;  /* 0x009896800000895d */ /* 0x008fea0003900000 */
[----:B------:R-:W3:Y:S02]  /*96a0*/  @!P0 SYNCS.PHASECHK.TRANS64 P0, [R0+URZ+0xb0], R9 ;  /* 0x0000b009000085a7 */ /* 0x000ee400080010ff */
[----:B---3--:R-:W-:Y:S05]  /*96b0*/  @!P0 BRA `(.L_x_184) ;  /* 0xfffffffc00f08947 */ /* 0x008fea000383ffff */
[----:B------:R-:W-:Y:S05]  /*96c0*/  BRA `(.L_x_185) ;  /* 0xffffffb400f47947 */ /* 0x000fea000383ffff */
.L_x_89:
[----:B------:R-:W-:Y:S07]  /*96d0*/  MOV R0, UR21 ;  /* 0x0000001500007c02 */ /* 0x000fee0008000f00 */
.L_x_186:
[----:B--2---:R2:W3:Y:S02]  /*96e0*/  SYNCS.PHASECHK.TRANS64.TRYWAIT P0, [R0+URZ+0xb8], R9 ;  /* 0x0000b809000075a7 */ /* 0x0044e400080011ff */
[----:B---3--:R-:W-:Y:S05]  /*96f0*/  @!P0 NANOSLEEP.SYNCS 0x989680 ;  /* 0x009896800000895d */ /* 0x008fea0003900000 */
[----:B------:R-:W3:Y:S02]  /*9700*/  @!P0 SYNCS.PHASECHK.TRANS64 P0, [R0+URZ+0xb8], R9 ;  /* 0x0000b809000085a7 */ /* 0x000ee400080010ff */
[----:B---3--:R-:W-:Y:S05]  /*9710*/  @!P0 BRA `(.L_x_186) ;  /* 0xfffffffc00f08947 */ /* 0x008fea000383ffff */
[----:B------:R-:W-:Y:S05]  /*9720*/  BRA `(.L_x_187) ;  /* 0xffffffb800347947 */ /* 0x000fea000383ffff */
.L_x_91:
[----:B------:R-:W-:-:S07]  /*9730*/  MOV R0, UR21 ;  /* 0x0000001500007c02 */ /* 0x000fce0008000f00 */
.L_x_188:
[----:B---3--:R3:W4:Y:S02]  /*9740*/  SYNCS.PHASECHK.TRANS64.TRYWAIT P0, [R0+URZ+0xa0], R3 ;  /* 0x0000a003000075a7 */ /* 0x00872400080011ff */
[----:B----4-:R-:W-:Y:S05]  /*9750*/  @!P0 NANOSLEEP.SYNCS 0x989680 ;  /* 0x009896800000895d */ /* 0x010fea0003900000 */
[----:B------:R-:W4:Y:S02]  /*9760*/  @!P0 SYNCS.PHASECHK.TRANS64 P0, [R0+URZ+0xa0], R3 ;  /* 0x0000a003000085a7 */ /* 0x000f2400080010ff */
[----:B----4-:R-:W-:Y:S05]  /*9770*/  @!P0 BRA `(.L_x_188) ;  /* 0xfffffffc00f08947 */ /* 0x010fea000383ffff */
[----:B------:R-:W-:Y:S05]  /*9780*/  BRA `(.L_x_189) ;  /* 0xffffffb800ac7947 */ /* 0x000fea000383ffff */
.L_x_92:
[----:B---3--:R-:W-:-:S07]  /*9790*/  MOV R0, UR21 ;  /* 0x0000001500007c02 */ /* 0x008fce0008000f00 */
.L_x_190:
[----:B---3--:R3:W4:Y:S02]  /*97a0*/  SYNCS.PHASECHK.TRANS64.TRYWAIT P0, [R0+URZ+0xa8], R3 ;  /* 0x0000a803000075a7 */ /* 0x00872400080011ff */
[----:B----4-:R-:W-:Y:S05]  /*97b0*/  @!P0 NANOSLEEP.SYNCS 0x989680 ;  /* 0x009896800000895d */ /* 0x010fea0003900000 */
[----:B------:R-:W4:Y:S02]  /*97c0*/  @!P0 SYNCS.PHASECHK.TRANS64 P0, [R0+URZ+0xa8], R3 ;  /* 0x0000a803000085a7 */ /* 0x000f2400080010ff */
[----:B----4-:R-:W-:Y:S05]  /*97d0*/  @!P0 BRA `(.L_x_190) ;  /* 0xfffffffc00f08947 */ /* 0x010fea000383ffff */
[----:B------:R-:W-:Y:S05]  /*97e0*/  BRA `(.L_x_191) ;  /* 0xffffffb8009c7947 */ /* 0x000fea000383ffff */
.L_x_93:
[----:B---3--:R-:W-:-:S07]  /*97f0*/  MOV R0, UR21 ;  /* 0x0000001500007c02 */ /* 0x008fce0008000f00 */
.L_x_192:
[----:B---3--:R3:W4:Y:S02]  /*9800*/  SYNCS.PHASECHK.TRANS64.TRYWAIT P0, [R0+URZ+0xb0], R3 ;  /* 0x0000b003000075a7 */ /* 0x00872400080011ff */
[----:B----4-:R-:W-:Y:S05]  /*9810*/  @!P0 NANOSLEEP.SYNCS 0x989680 ;  /* 0x009896800000895d */ /* 0x010fea0003900000 */
[----:B------:R-:W4:Y:S02]  /*9820*/  @!P0 SYNCS.PHASECHK.TRANS64 P0, [R0+URZ+0xb0], R3 ;  /* 0x0000b003000085a7 */ /* 0x000f2400080010ff */
[----:B----4-:R-:W-:Y:S05]  /*9830*/  @!P0 BRA `(.L_x_192) ;  /* 0xfffffffc00f08947 */ /* 0x010fea000383ffff */
[----:B------:R-:W-:Y:S05]  /*9840*/  BRA `(.L_x_193) ;  /* 0xffffffb8008c7947 */ /* 0x000fea000383ffff */
.L_x_95:
[----:B-1----:R1:W2:Y:S02]  /*9850*/  SYNCS.PHASECHK.TRANS64.TRYWAIT P0, [R3+URZ+0xd0], R0 ;  /* 0x0000d000030075a7 */ /* 0x0022a400080011ff */
[----:B--2---:R-:W-:Y:S05]  /*9860*/  @!P0 NANOSLEEP.SYNCS 0x989680 ;  /* 0x009896800000895d */ /* 0x004fea0003900000 */
[----:B------:R-:W2:Y:S02]  /*9870*/  @!P0 SYNCS.PHASECHK.TRANS64 P0, [R3+URZ+0xd0], R0 ;  /* 0x0000d000030085a7 */ /* 0x000ea400080010ff */
[----:B--2---:R-:W-:Y:S05]  /*9880*/  @!P0 BRA `(.L_x_95) ;  /* 0xfffffffc00f08947 */ /* 0x004fea000383ffff */
[----:B------:R-:W-:Y:S05]  /*9890*/  BRA `(.L_x_194) ;  /* 0xffffffbc005c7947 */ /* 0x000fea000383ffff */
.L_x_106:
[----:B-1----:R-:W-:Y:S04]  /*98a0*/  MOV R0, UR44 ;  /* 0x0000002c00007c02 */ /* 0x002fe80008000f00 */
[----:B------:R1:W2:Y:S03]  /*98b0*/  SYNCS.PHASECHK.TRANS64.TRYWAIT P1, [R0+URZ+0x80], R5 ;  /* 0x00008005000075a7 */ /* 0x0002a600080211ff */
[----:B--2---:R-:W-:Y:S05]  /*98c0*/  @!P1 NANOSLEEP.SYNCS 0x989680 ;  /* 0x009896800000995d */ /* 0x004fea0003900000 */
[----:B------:R-:W2:Y:S02]  /*98d0*/  @!P1 SYNCS.PHASECHK.TRANS64 P1, [R0+URZ+0x80], R5 ;  /* 0x00008005000095a7 */ /* 0x000ea400080210ff */
[----:B--2---:R-:W-:Y:S05]  /*98e0*/  @!P1 BRA `(.L_x_106) ;  /* 0xfffffffc00ec9947 */ /* 0x004fea000383ffff */
[----:B------:R-:W-:Y:S05]  /*98f0*/  BRA `(.L_x_105) ;  /* 0xffffffc800f07947 */ /* 0x000fea000383ffff */
.L_x_108:
[----:B-1----:R1:W4:Y:S02]  /*9900*/  SYNCS.PHASECHK.TRANS64.TRYWAIT P0, [R80+URZ+0xf0], R3 ;  /* 0x0000f003500075a7 */ /* 0x00232400080011ff */
[----:B----4-:R-:W-:Y:S05]  /*9910*/  @!P0 NANOSLEEP.SYNCS 0x989680 ;  /* 0x009896800000895d */ /* 0x010fea0003900000 */
[----:B------:R-:W4:Y:S02]  /*9920*/  @!P0 SYNCS.PHASECHK.TRANS64 P0, [R80+URZ+0xf0], R3 ;  /* 0x0000f003500085a7 */ /* 0x000f2400080010ff */
[----:B----4-:R-:W-:Y:S05]  /*9930*/  @!P0 BRA `(.L_x_108) ;  /* 0xfffffffc00f08947 */ /* 0x010fea000383ffff */
[----:B------:R-:W-:Y:S05]  /*9940*/  BRA `(.L_x_107) ;  /* 0xffffffcc001c7947 */ /* 0x000fea000383ffff */
.L_x_117:
[----:B-1----:R1:W2:Y:S02]  /*9950*/  SYNCS.PHASECHK.TRANS64.TRYWAIT P0, [R3+URZ+0x80], R0 ;  /* 0x00008000030075a7 */ /* 0x0022a400080011ff */
[----:B--2---:R-:W-:Y:S05]  /*9960*/  @!P0 NANOSLEEP.SYNCS 0x989680 ;  /* 0x009896800000895d */ /* 0x004fea0003900000 */
[----:B------:R-:W2:Y:S02]  /*9970*/  @!P0 SYNCS.PHASECHK.TRANS64 P0, [R3+URZ+0x80], R0 ;  /* 0x00008000030085a7 */ /* 0x000ea400080010ff */
[----:B--2---:R-:W-:Y:S05]  /*9980*/  @!P0 BRA `(.L_x_117) ;  /* 0xfffffffc00f08947 */ /* 0x004fea000383ffff */
[----:B------:R-:W-:Y:S05]  /*9990*/  BRA `(.L_x_116) ;  /* 0xffffffd400407947 */ /* 0x000fea000383ffff */
.L_x_125:
[----:B-1----:R1:W3:Y:S02]  /*99a0*/  SYNCS.PHASECHK.TRANS64.TRYWAIT P0, [R89+URZ+0x80], R4 ;  /* 0x00008004590075a7 */ /* 0x0022e400080011ff */
[----:B---3--:R-:W-:Y:S05]  /*99b0*/  @!P0 NANOSLEEP.SYNCS 0x989680 ;  /* 0x009896800000895d */ /* 0x008fea0003900000 */
[----:B------:R-:W3:Y:S02]  /*99c0*/  @!P0 SYNCS.PHASECHK.TRANS64 P0, [R89+URZ+0x80], R4 ;  /* 0x00008004590085a7 */ /* 0x000ee400080010ff */
[----:B---3--:R-:W-:Y:S05]  /*99d0*/  @!P0 BRA `(.L_x_125) ;  /* 0xfffffffc00f08947 */ /* 0x008fea000383ffff */
[----:B------:R-:W-:Y:S05]  /*99e0*/  BRA `(.L_x_124) ;  /* 0xffffffdc00887947 */ /* 0x000fea000383ffff */
.L_x_133:
[----:B-1----:R1:W3:Y:S02]  /*99f0*/  SYNCS.PHASECHK.TRANS64.TRYWAIT P0, [R92+URZ+0x80], R3 ;  /* 0x000080035c0075a7 */ /* 0x0022e400080011ff */
[----:B---3--:R-:W-:Y:S05]  /*9a00*/  @!P0 NANOSLEEP.SYNCS 0x989680 ;  /* 0x009896800000895d */ /* 0x008fea0003900000 */
[----:B------:R-:W3:Y:S02]  /*9a10*/  @!P0 SYNCS.PHASECHK.TRANS64 P0, [R92+URZ+0x80], R3 ;  /* 0x000080035c0085a7 */ /* 0x000ee400080010ff */
[----:B---3--:R-:W-:Y:S05]  /*9a20*/  @!P0 BRA `(.L_x_133) ;  /* 0xfffffffc00f08947 */ /* 0x008fea000383ffff */
[----:B------:R-:W-:Y:S05]  /*9a30*/  BRA `(.L_x_132) ;  /* 0xffffffe400cc7947 */ /* 0x000fea000383ffff */
        .weak           $__internal_0_$__cuda_sm10x_tcgen05_guardrail_trap_col_being_dealloced_not_returned_by_alloc
        .type           $__internal_0_$__cuda_sm10x_tcgen05_guardrail_trap_col_being_dealloced_not_returned_by_alloc,@function
        .size           $__internal_0_$__cuda_sm10x_tcgen05_guardrail_trap_col_being_dealloced_not_returned_by_alloc,($__internal_1_$__cuda_sm10x_tcgen05_guardrail_trap_phase_invalid_during_alloc - $__internal_0_$__cuda_sm10x_tcgen05_guardrail_trap_col_being_dealloced_not_returned_by_alloc)
$__internal_0_$__cuda_sm10x_tcgen05_guardrail_trap_col_being_dealloced_not_returned_by_alloc:
[----:B------:R-:W-:Y:S05]  /*9a40*/  BPT.TRAP 0x1 ;  /* 0x000000040000795c */ /* 0x000fea0000300000 */
[----:B------:R-:W-:-:S04]  /*9a50*/  HFMA2 R3, -RZ, RZ, 0, 0 ;  /* 0x00000000ff037431 */ /* 0x000fc800000001ff */
[----:B------:R-:W-:Y:S05]  /*9a60*/  RET.REL.NODEC R2 `(_ZN7cutlass13device_kernelINS_4gemm6kernel13GemmUniversalIN4cute5tupleIJiiiiEEENS1_10collective13CollectiveMmaINS1_35MainloopSm100TmaUmmaWarpSpecializedILi8ELi2ELi4ENS5_IJNS4_1CILi1EEENSA_ILi2EEESB_EEEEENS5_IJNSA_ILi64EEENSA_ILi128EEENSA_ILi32EEEEEENS_10tfloat32_tENS5_IJlSB_lEEESJ_SK_NS4_8TiledMMAINS4_8MMA_AtomIJNS4_17SM100_MMA_TF32_SSISJ_SJ_fLi64ELi128ELNS4_4UMMA5MajorE0ELSP_0ELNSO_7ScaleInE0ELSQ_0EEEEEENS4_6LayoutINS5_IJSB_SB_SB_EEENS5_IJNSA_ILi0EEESV_SV_EEEEENS5_IJNS4_10UnderscoreESY_SY_EEEEENS4_23SM90_TMA_LOAD_MULTICASTENS4_14ComposedLayoutINS4_7SwizzleILi3ELi4ELi3EEENS4_18smem_ptr_flag_bitsILi32EEENST_INS5_IJNSA_ILi8EEESH_EEENS5_IJSH_SB_EEEEEEEvNS4_8identityENS4_13SM90_TMA_LOADES1B_vS1C_EENS_8epilogue10collective18CollectiveEpilogueINS1F_23Sm100TmaWarpSpecializedILi4ELi2ELi16ELb1ELb0EEEJSI_NS5_IJNST_ISF_SB_EENST_ISH_SB_EEEEESJ_SK_SJ_SK_NS1F_6fusion15FusionCallbacksIS1J_NS1N_17LinearCombinationISJ_fSJ_fLNS_15FloatRoundStyleE2EEESI_S1M_JEEENS4_5SM1004TMEM4LOAD26SM100_TMEM_LOAD_16dp128b8xES1D_S1B_NS4_17SM75_U32x4_LDSM_NENS4_14SM90_TMA_STOREES1B_NS4_17SM90_U32x4_STSM_NENS4_39AutoVectorizingCopyWithAssumedAlignmentILi128EEEEEEvvEEEEvNT_6ParamsE) ;  /* 0xffffff6402647950 */ /* 0x000fea0003c3ffff */
        .weak           $__internal_1_$__cuda_sm10x_tcgen05_guardrail_trap_phase_invalid_during_alloc
        .type           $__internal_1_$__cuda_sm10x_tcgen05_guardrail_trap_phase_invalid_during_alloc,@function
        .size           $__internal_1_$__cuda_sm10x_tcgen05_guardrail_trap_phase_invalid_during_alloc,($__internal_2_$__cuda_sm10x_tcgen05_guardrail_trap_unallocated_columns_being_dealloced - $__internal_1_$__cuda_sm10x_tcgen05_guardrail_trap_phase_invalid_during_alloc)
$__internal_1_$__cuda_sm10x_tcgen05_guardrail_trap_phase_invalid_during_alloc:
[----:B------:R-:W-:Y:S05]  /*9a70*/  BPT.TRAP 0x1 ;  /* 0x000000040000795c */ /* 0x000fea0000300000 */
[----:B------:R-:W-:-:S04]  /*9a80*/  MOV R5, 0x0 ;  /* 0x0000000000057802 */ /* 0x000fc80000000f00 */
[----:B------:R-:W-:Y:S05]  /*9a90*/  RET.REL.NODEC R4 `(_ZN7cutlass13device_kernelINS_4gemm6kernel13GemmUniversalIN4cute5tupleIJiiiiEEENS1_10collective13CollectiveMmaINS1_35MainloopSm100TmaUmmaWarpSpecializedILi8ELi2ELi4ENS5_IJNS4_1CILi1EEENSA_ILi2EEESB_EEEEENS5_IJNSA_ILi64EEENSA_ILi128EEENSA_ILi32EEEEEENS_10tfloat32_tENS5_IJlSB_lEEESJ_SK_NS4_8TiledMMAINS4_8MMA_AtomIJNS4_17SM100_MMA_TF32_SSISJ_SJ_fLi64ELi128ELNS4_4UMMA5MajorE0ELSP_0ELNSO_7ScaleInE0ELSQ_0EEEEEENS4_6LayoutINS5_IJSB_SB_SB_EEENS5_IJNSA_ILi0EEESV_SV_EEEEENS5_IJNS4_10UnderscoreESY_SY_EEEEENS4_23SM90_TMA_LOAD_MULTICASTENS4_14ComposedLayoutINS4_7SwizzleILi3ELi4ELi3EEENS4_18smem_ptr_flag_bitsILi32EEENST_INS5_IJNSA_ILi8EEESH_EEENS5_IJSH_SB_EEEEEEEvNS4_8identityENS4_13SM90_TMA_LOADES1B_vS1C_EENS_8epilogue10collective18CollectiveEpilogueINS1F_23Sm100TmaWarpSpecializedILi4ELi2ELi16ELb1ELb0EEEJSI_NS5_IJNST_ISF_SB_EENST_ISH_SB_EEEEESJ_SK_SJ_SK_NS1F_6fusion15FusionCallbacksIS1J_NS1N_17LinearCombinationISJ_fSJ_fLNS_15FloatRoundStyleE2EEESI_S1M_JEEENS4_5SM1004TMEM4LOAD26SM100_TMEM_LOAD_16dp128b8xES1D_S1B_NS4_17SM75_U32x4_LDSM_NENS4_14SM90_TMA_STOREES1B_NS4_17SM90_U32x4_STSM_NENS4_39AutoVectorizingCopyWithAssumedAlignmentILi128EEEEEEvvEEEEvNT_6ParamsE) ;  /* 0xffffff6404587950 */ /* 0x000fea0003c3ffff */
        .weak           $__internal_2_$__cuda_sm10x_tcgen05_guardrail_trap_unallocated_columns_being_dealloced
        .type           $__internal_2_$__cuda_sm10x_tcgen05_guardrail_trap_unallocated_columns_being_dealloced,@function
        .size           $__internal_2_$__cuda_sm10x_tcgen05_guardrail_trap_unallocated_columns_being_dealloced,(.L_x_196 - $__internal_2_$__cuda_sm10x_tcgen05_guardrail_trap_unallocated_columns_being_dealloced)
$__internal_2_$__cuda_sm10x_tcgen05_guardrail_trap_unallocated_columns_being_dealloced:
[----:B------:R-:W-:Y:S05]  /*9aa0*/  BPT.TRAP 0x1 ;  /* 0x000000040000795c */ /* 0x000fea0000300000 */
[----:B------:R-:W-:-:S04]  /*9ab0*/  HFMA2 R3, -RZ, RZ, 0, 0 ;  /* 0x00000000ff037431 */ /* 0x000fc800000001ff */
[----:B------:R-:W-:Y:S05]  /*9ac0*/  RET.REL.NODEC R2 `(_ZN7cutlass13device_kernelINS_4gemm6kernel13GemmUniversalIN4cute5tupleIJiiiiEEENS1_10collective13CollectiveMmaINS1_35MainloopSm100TmaUmmaWarpSpecializedILi8ELi2ELi4ENS5_IJNS4_1CILi1EEENSA_ILi2EEESB_EEEEENS5_IJNSA_ILi64EEENSA_ILi128EEENSA_ILi32EEEEEENS_10tfloat32_tENS5_IJlSB_lEEESJ_SK_NS4_8TiledMMAINS4_8MMA_AtomIJNS4_17SM100_MMA_TF32_SSISJ_SJ_fLi64ELi128ELNS4_4UMMA5MajorE0ELSP_0ELNSO_7ScaleInE0ELSQ_0EEEEEENS4_6LayoutINS5_IJSB_SB_SB_EEENS5_IJNSA_ILi0EEESV_SV_EEEEENS5_IJNS4_10UnderscoreESY_SY_EEEEENS4_23SM90_TMA_LOAD_MULTICASTENS4_14ComposedLayoutINS4_7SwizzleILi3ELi4ELi3EEENS4_18smem_ptr_flag_bitsILi32EEENST_INS5_IJNSA_ILi8EEESH_EEENS5_IJSH_SB_EEEEEEEvNS4_8identityENS4_13SM90_TMA_LOADES1B_vS1C_EENS_8epilogue10collective18CollectiveEpilogueINS1F_23Sm100TmaWarpSpecializedILi4ELi2ELi16ELb1ELb0EEEJSI_NS5_IJNST_ISF_SB_EENST_ISH_SB_EEEEESJ_SK_SJ_SK_NS1F_6fusion15FusionCallbacksIS1J_NS1N_17LinearCombinationISJ_fSJ_fLNS_15FloatRoundStyleE2EEESI_S1M_JEEENS4_5SM1004TMEM4LOAD26SM100_TMEM_LOAD_16dp128b8xES1D_S1B_NS4_17SM75_U32x4_LDSM_NENS4_14SM90_TMA_STOREES1B_NS4_17SM90_U32x4_STSM_NENS4_39AutoVectorizingCopyWithAssumedAlignmentILi128EEEEEEvvEEEEvNT_6ParamsE) ;  /* 0xffffff64024c7950 */ /* 0x000fea0003c3ffff */
.L_x_195:
[----:B------:R-:W-:-:S00]  /*9ad0*/  BRA `(.L_x_195) ;  /* 0xfffffffc00fc7947 */ /* 0x000fc0000383ffff */
[----:B------:R-:W-:-:S00]  /*9ae0*/  NOP ;  /* 0x0000000000007918 */ /* 0x000fc00000000000 */
        /* <DEDUP_REMOVED lines=9> */
.L_x_196:


//--------------------- .nv.global.init           --------------------------
	.section	.nv.global.init,"aw",@progbits
.nv.global.init:
	.type		$str$27,@object
	.size		$str$27,($str$28 - $str$27)
$str$27:
        /*0000*/ 	.byte	0x28, 0x61, 0x64, 0x64, 0x72, 0x65, 0x73, 0x73, 0x20, 0x26, 0x20, 0x6d, 0x61, 0x73, 0x6b, 0x29
        /*0010*/ 	.byte	0x20, 0x3d, 0x3d, 0x20, 0x30, 0x00
	.type		$str$28,@object
	.size		$str$28,($str$26 - $str$28)
$str$28:
        /*0016*/ 	.byte	0x2f, 0x74, 0x6d, 0x70, 0x2f, 0x63, 0x75, 0x74, 0x6c, 0x61, 0x73, 0x73, 0x5f, 0x73, 0x77, 0x65
        /*0026*/ 	.byte	0x65, 0x70, 0x5f, 0x73, 0x72, 0x63, 0x2f, 0x69, 0x6e, 0x63, 0x6c, 0x75, 0x64, 0x65, 0x2f, 0x63
        /*0036*/ 	.byte	0x75, 0x74, 0x65, 0x2f, 0x70, 0x6f, 0x69, 0x6e, 0x74, 0x65, 0x72, 0x5f, 0x66, 0x6c, 0x61, 0x67
        /*0046*/ 	.byte	0x67, 0x65, 0x64, 0x2e, 0x68, 0x70, 0x70, 0x00
	.type		$str$26,@object
	.size		$str$26,($str$25 - $str$26)
$str$26:
        /*004e*/ 	.byte	0x2f, 0x74, 0x6d, 0x70, 0x2f, 0x63, 0x75, 0x74, 0x6c, 0x61, 0x73, 0x73, 0x5f, 0x73, 0x77, 0x65
        /*005e*/ 	.byte	0x65, 0x70, 0x5f, 0x73, 0x72, 0x63, 0x2f, 0x69, 0x6e, 0x63, 0x6c, 0x75, 0x64, 0x65, 0x2f, 0x63
        /*006e*/ 	.byte	0x75, 0x74, 0x65, 0x2f, 0x61, 0x74, 0x6f, 0x6d, 0x2f, 0x63, 0x6f, 0x70, 0x79, 0x5f, 0x74, 0x72
        /*007e*/ 	.byte	0x61, 0x69, 0x74, 0x73, 0x5f, 0x73, 0x6d, 0x31, 0x30, 0x30, 0x2e, 0x68, 0x70, 0x70, 0x00
	.type		$str$25,@object
	.size		$str$25,(__unnamed_1 - $str$25)
$str$25:
        /*008d*/ 	.byte	0x28, 0x28, 0x75, 0x69, 0x6e, 0x74, 0x33, 0x32, 0x5f, 0x74, 0x28, 0x74, 0x68, 0x72, 0x65, 0x61
        /*009d*/ 	.byte	0x64, 0x49, 0x64, 0x78, 0x2e, 0x78, 0x29, 0x20, 0x2f, 0x20, 0x33, 0x32, 0x29, 0x20, 0x25, 0x20
        /*00ad*/ 	.byte	0x34, 0x29, 0x20, 0x3d, 0x3d, 0x20, 0x28, 0x28, 0x28, 0x74, 0x6d, 0x65, 0x6d, 0x5f, 0x61, 0x64
        /*00bd*/ 	.byte	0x64, 0x72, 0x20, 0x3e, 0x3e, 0x20, 0x31, 0x36, 0x29, 0x20, 0x2f, 0x20, 0x33, 0x32, 0x29, 0x20
        /*00cd*/ 	.byte	0x25, 0x20, 0x34, 0x29, 0x00
	.type		__unnamed_1,@object
	.size		__unnamed_1,(__unnamed_2 - __unnamed_1)
__unnamed_1:
        /*00d2*/ 	.byte	0x61, 0x75, 0x74, 0x6f, 0x20, 0x63, 0x75, 0x74, 0x65, 0x3a, 0x3a, 0x61, 0x73, 0x5f, 0x70, 0x6f
        /* <DEDUP_REMOVED lines=24> */
        /*0262*/ 	.byte	0x30, 0x34, 0x38, 0x3e, 0x3e, 0x3e, 0x3e, 0x5d, 0x00
	.type		__unnamed_2,@object
	.size		__unnamed_2,(.L_2 - __unnamed_2)
__unnamed_2:
        /* <DEDUP_REMOVED lines=45> */
        /*053b*/ 	.byte	0x3e, 0x3e, 0x3e, 0x5d, 0x00
.L_2:


//--------------------- .nv.shared._ZN7cutlass13device_kernelINS_4gemm6kernel13GemmUniversalIN4cute5tupleIJiiiiEEENS1_10collective13CollectiveMmaINS1_35MainloopSm100TmaUmmaWarpSpecializedILi8ELi2ELi4ENS5_IJNS4_1CILi1EEENSA_ILi2EEESB_EEEEENS5_IJNSA_ILi64EEENSA_ILi128EEENSA_ILi32EEEEEENS_10tfloat32_tENS5_IJlSB_lEEESJ_SK_NS4_8TiledMMAINS4_8MMA_AtomIJNS4_17SM100_MMA_TF32_SSISJ_SJ_fLi64ELi128ELNS4_4UMMA5MajorE0ELSP_0ELNSO_7ScaleInE0ELSQ_0EEEEEENS4_6LayoutINS5_IJSB_SB_SB_EEENS5_IJNSA_ILi0EEESV_SV_EEEEENS5_IJNS4_10UnderscoreESY_SY_EEEEENS4_23SM90_TMA_LOAD_MULTICASTENS4_14ComposedLayoutINS4_7SwizzleILi3ELi4ELi3EEENS4_18smem_ptr_flag_bitsILi32EEENST_INS5_IJNSA_ILi8EEESH_EEENS5_IJSH_SB_EEEEEEEvNS4_8identityENS4_13SM90_TMA_LOADES1B_vS1C_EENS_8epilogue10collective18CollectiveEpilogueINS1F_23Sm100TmaWarpSpecializedILi4ELi2ELi16ELb1ELb0EEEJSI_NS5_IJNST_ISF_SB_EENST_ISH_SB_EEEEESJ_SK_SJ_SK_NS1F_6fusion15FusionCallbacksIS1J_NS1N_17LinearCombinationISJ_fSJ_fLNS_15FloatRoundStyleE2EEESI_S1M_JEEENS4_5SM1004TMEM4LOAD26SM100_TMEM_LOAD_16dp128b8xES1D_S1B_NS4_17SM75_U32x4_LDSM_NENS4_14SM90_TMA_STOREES1B_NS4_17SM90_U32x4_STSM_NENS4_39AutoVectorizingCopyWithAssumedAlignmentILi128EEEEEEvvEEEEvNT_6ParamsE --------------------------
	.section	.nv.shared._ZN7cutlass13device_kernelINS_4gemm6kernel13GemmUniversalIN4cute5tupleIJiiiiEEENS1_10collective13CollectiveMmaINS1_35MainloopSm100TmaUmmaWarpSpecializedILi8ELi2ELi4ENS5_IJNS4_1CILi1EEENSA_ILi2EEESB_EEEEENS5_IJNSA_ILi64EEENSA_ILi128EEENSA_ILi32EEEEEENS_10tfloat32_tENS5_IJlSB_lEEESJ_SK_NS4_8TiledMMAINS4_8MMA_AtomIJNS4_17SM100_MMA_TF32_SSISJ_SJ_fLi64ELi128ELNS4_4UMMA5MajorE0ELSP_0ELNSO_7ScaleInE0ELSQ_0EEEEEENS4_6LayoutINS5_IJSB_SB_SB_EEENS5_IJNSA_ILi0EEESV_SV_EEEEENS5_IJNS4_10UnderscoreESY_SY_EEEEENS4_23SM90_TMA_LOAD_MULTICASTENS4_14ComposedLayoutINS4_7SwizzleILi3ELi4ELi3EEENS4_18smem_ptr_flag_bitsILi32EEENST_INS5_IJNSA_ILi8EEESH_EEENS5_IJSH_SB_EEEEEEEvNS4_8identityENS4_13SM90_TMA_LOADES1B_vS1C_EENS_8epilogue10collective18CollectiveEpilogueINS1F_23Sm100TmaWarpSpecializedILi4ELi2ELi16ELb1ELb0EEEJSI_NS5_IJNST_ISF_SB_EENST_ISH_SB_EEEEESJ_SK_SJ_SK_NS1F_6fusion15FusionCallbacksIS1J_NS1N_17LinearCombinationISJ_fSJ_fLNS_15FloatRoundStyleE2EEESI_S1M_JEEENS4_5SM1004TMEM4LOAD26SM100_TMEM_LOAD_16dp128b8xES1D_S1B_NS4_17SM75_U32x4_LDSM_NENS4_14SM90_TMA_STOREES1B_NS4_17SM90_U32x4_STSM_NENS4_39AutoVectorizingCopyWithAssumedAlignmentILi128EEEEEEvvEEEEvNT_6ParamsE,"aw",@nobits
	.sectionflags	@""
	.align	16
	.zero		1024


//--------------------- .nv.shared.reserved.0     --------------------------
	.section	.nv.shared.reserved.0,"aw",@nobits
	.weak		__nv_reservedSMEM_offset_0_alias
	.size		__nv_reservedSMEM_offset_0_alias, 0, 64
	.other		__nv_reservedSMEM_offset_0_alias,@"STO_CUDA_RESERVED_SHARED STV_DEFAULT"
__nv_reservedSMEM_offset_0_alias:
	.zero		0
.nv.shared.reserved.0:
	.zero		64
	.weak		__nv_reservedSMEM_tcgen05_partition
	.type		__nv_reservedSMEM_tcgen05_partition,@object
	.size		__nv_reservedSMEM_tcgen05_partition,(.L_0 - __nv_reservedSMEM_tcgen05_partition)
__nv_reservedSMEM_tcgen05_partition:
	.zero		32
.L_0:


//--------------------- .nv.global                --------------------------
	.section	.nv.global,"aw",@nobits
.nv.global:
	.type		_ZN39_INTERNAL_5f196015_4_k_cu_261e34b3_98744cute1_E,@object
	.size		_ZN39_INTERNAL_5f196015_4_k_cu_261e34b3_98744cute1_E,(_ZN39_INTERNAL_5f196015_4_k_cu_261e34b3_98744cuda3std3__45__cpo6cbeginE - _ZN39_INTERNAL_5f196015_4_k_cu_261e34b3_98744cute1_E)
_ZN39_INTERNAL_5f196015_4_k_cu_261e34b3_98744cute1_E:
	.zero		1
	.type		_ZN39_INTERNAL_5f196015_4_k_cu_261e34b3_98744cuda3std3__45__cpo6cbeginE,@object
	.size		_ZN39_INTERNAL_5f196015_4_k_cu_261e34b3_98744cuda3std3__45__cpo6cbeginE,(_ZN39_INTERNAL_5f196015_4_k_cu_261e34b3_98744cuda3std3__48in_placeE - _ZN39_INTERNAL_5f196015_4_k_cu_261e34b3_98744cuda3std3__45__cpo6cbeginE)
_ZN39_INTERNAL_5f196015_4_k_cu_261e34b3_98744cuda3std3__45__cpo6cbeginE:
	.zero		1
	.type		_ZN39_INTERNAL_5f196015_4_k_cu_261e34b3_98744cuda3std3__48in_placeE,@object
	.size		_ZN39_INTERNAL_5f196015_4_k_cu_261e34b3_98744cuda3std3__48in_placeE,(_ZN39_INTERNAL_5f196015_4_k_cu_261e34b3_98744cuda3std6ranges3__45__cpo9iter_moveE - _ZN39_INTERNAL_5f196015_4_k_cu_261e34b3_98744cuda3std3__48in_placeE)
_ZN39_INTERNAL_5f196015_4_k_cu_261e34b3_98744cuda3std3__48in_placeE:
	.zero		1
	.type		_ZN39_INTERNAL_5f196015_4_k_cu_261e34b3_98744cuda3std6ranges3__45__cpo9iter_moveE,@object
	.size		_ZN39_INTERNAL_5f196015_4_k_cu_261e34b3_98744cuda3std6ranges3__45__cpo9iter_moveE,(_ZN39_INTERNAL_5f196015_4_k_cu_261e34b3_98744cuda3std3__45__cpo5beginE - _ZN39_INTERNAL_5f196015_4_k_cu_261e34b3_98744cuda3std6ranges3__45__cpo9iter_moveE)
_ZN39_INTERNAL_5f196015_4_k_cu_261e34b3_98744cuda3std6ranges3__45__cpo9iter_moveE:
	.zero		1
	.type		_ZN39_INTERNAL_5f196015_4_k_cu_261e34b3_98744cuda3std3__45__cpo5beginE,@object
	.size		_ZN39_INTERNAL_5f196015_4_k_cu_261e34b3_98744cuda3std3__45__cpo5beginE,(_ZN39_INTERNAL_5f196015_4_k_cu_261e34b3_98744cuda3std3__441_GLOBAL__N__5f196015_4_k_cu_261e34b3_98746ignoreE - _ZN39_INTERNAL_5f196015_4_k_cu_261e34b3_98744cuda3std3__45__cpo5beginE)
_ZN39_INTERNAL_5f196015_4_k_cu_261e34b3_98744cuda3std3__45__cpo5beginE:
	.zero		1
	.type		_ZN39_INTERNAL_5f196015_4_k_cu_261e34b3_98744cuda3std3__441_GLOBAL__N__5f196015_4_k_cu_261e34b3_98746ignoreE,@object
	.size		_ZN39_INTERNAL_5f196015_4_k_cu_261e34b3_98744cuda3std3__441_GLOBAL__N__5f196015_4_k_cu_261e34b3_98746ignoreE,(_ZN39_INTERNAL_5f196015_4_k_cu_261e34b3_98744cute7productE - _ZN39_INTERNAL_5f196015_4_k_cu_261e34b3_98744cuda3std3__441_GLOBAL__N__5f196015_4_k_cu_261e34b3_98746ignoreE)
_ZN39_INTERNAL_5f196015_4_k_cu_261e34b3_98744cuda3std3__441_GLOBAL__N__5f196015_4_k_cu_261e34b3_98746ignoreE:
	.zero		1
	.type		_ZN39_INTERNAL_5f196015_4_k_cu_261e34b3_98744cute7productE,@object
	.size		_ZN39_INTERNAL_5f196015_4_k_cu_261e34b3_98744cute7productE,(_ZN39_INTERNAL_5f196015_4_k_cu_261e34b3_98744cuda3std3__45__cpo3endE - _ZN39_INTERNAL_5f196015_4_k_cu_261e34b3_98744cute7productE)
_ZN39_INTERNAL_5f196015_4_k_cu_261e34b3_98744cute7productE:
	.zero		1
	.type		_ZN39_INTERNAL_5f196015_4_k_cu_261e34b3_98744cuda3std3__45__cpo3endE,@object
	.size		_ZN39_INTERNAL_5f196015_4_k_cu_261e34b3_98744cuda3std3__45__cpo3endE,(_ZN39_INTERNAL_5f196015_4_k_cu_261e34b3_98744cuda3std3__419piecewise_constructE - _ZN39_INTERNAL_5f196015_4_k_cu_261e34b3_98744cuda3std3__45__cpo3endE)
_ZN39_INTERNAL_5f196015_4_k_cu_261e34b3_98744cuda3std3__45__cpo3endE:
	.zero		1
	.type		_ZN39_INTERNAL_5f196015_4_k_cu_261e34b3_98744cuda3std3__419piecewise_constructE,@object
	.size		_ZN39_INTERNAL_5f196015_4_k_cu_261e34b3_98744cuda3std3__419piecewise_constructE,(_ZN39_INTERNAL_5f196015_4_k_cu_261e34b3_98744cuda3std3__45__cpo4cendE - _ZN39_INTERNAL_5f196015_4_k_cu_261e34b3_98744cuda3std3__419piecewise_constructE)
_ZN39_INTERNAL_5f196015_4_k_cu_261e34b3_98744cuda3std3__419piecewise_constructE:
	.zero		1
	.type		_ZN39_INTERNAL_5f196015_4_k_cu_261e34b3_98744cuda3std3__45__cpo4cendE,@object
	.size		_ZN39_INTERNAL_5f196015_4_k_cu_261e34b3_98744cuda3std3__45__cpo4cendE,(_ZN39_INTERNAL_5f196015_4_k_cu_261e34b3_98744cuda3std6ranges3__45__cpo4swapE - _ZN39_INTERNAL_5f196015_4_k_cu_261e34b3_98744cuda3std3__45__cpo4cendE)
_ZN39_INTERNAL_5f196015_4_k_cu_261e34b3_98744cuda3std3__45__cpo4cendE:
	.zero		1
	.type		_ZN39_INTERNAL_5f196015_4_k_cu_261e34b3_98744cuda3std6ranges3__45__cpo4swapE,@object
	.size		_ZN39_INTERNAL_5f196015_4_k_cu_261e34b3_98744cuda3std6ranges3__45__cpo4swapE,(.L_10 - _ZN39_INTERNAL_5f196015_4_k_cu_261e34b3_98744cuda3std6ranges3__45__cpo4swapE)
_ZN39_INTERNAL_5f196015_4_k_cu_261e34b3_98744cuda3std6ranges3__45__cpo4swapE:
	.zero		1
.L_10:


//--------------------- .nv.constant0._ZN7cutlass13device_kernelINS_4gemm6kernel13GemmUniversalIN4cute5tupleIJiiiiEEENS1_10collective13CollectiveMmaINS1_35MainloopSm100TmaUmmaWarpSpecializedILi8ELi2ELi4ENS5_IJNS4_1CILi1EEENSA_ILi2EEESB_EEEEENS5_IJNSA_ILi64EEENSA_ILi128EEENSA_ILi32EEEEEENS_10tfloat32_tENS5_IJlSB_lEEESJ_SK_NS4_8TiledMMAINS4_8MMA_AtomIJNS4_17SM100_MMA_TF32_SSISJ_SJ_fLi64ELi128ELNS4_4UMMA5MajorE0ELSP_0ELNSO_7ScaleInE0ELSQ_0EEEEEENS4_6LayoutINS5_IJSB_SB_SB_EEENS5_IJNSA_ILi0EEESV_SV_EEEEENS5_IJNS4_10UnderscoreESY_SY_EEEEENS4_23SM90_TMA_LOAD_MULTICASTENS4_14ComposedLayoutINS4_7SwizzleILi3ELi4ELi3EEENS4_18smem_ptr_flag_bitsILi32EEENST_INS5_IJNSA_ILi8EEESH_EEENS5_IJSH_SB_EEEEEEEvNS4_8identityENS4_13SM90_TMA_LOADES1B_vS1C_EENS_8epilogue10collective18CollectiveEpilogueINS1F_23Sm100TmaWarpSpecializedILi4ELi2ELi16ELb1ELb0EEEJSI_NS5_IJNST_ISF_SB_EENST_ISH_SB_EEEEESJ_SK_SJ_SK_NS1F_6fusion15FusionCallbacksIS1J_NS1N_17LinearCombinationISJ_fSJ_fLNS_15FloatRoundStyleE2EEESI_S1M_JEEENS4_5SM1004TMEM4LOAD26SM100_TMEM_LOAD_16dp128b8xES1D_S1B_NS4_17SM75_U32x4_LDSM_NENS4_14SM90_TMA_STOREES1B_NS4_17SM90_U32x4_STSM_NENS4_39AutoVectorizingCopyWithAssumedAlignmentILi128EEEEEEvvEEEEvNT_6ParamsE --------------------------
	.section	.nv.constant0._ZN7cutlass13device_kernelINS_4gemm6kernel13GemmUniversalIN4cute5tupleIJiiiiEEENS1_10collective13CollectiveMmaINS1_35MainloopSm100TmaUmmaWarpSpecializedILi8ELi2ELi4ENS5_IJNS4_1CILi1EEENSA_ILi2EEESB_EEEEENS5_IJNSA_ILi64EEENSA_ILi128EEENSA_ILi32EEEEEENS_10tfloat32_tENS5_IJlSB_lEEESJ_SK_NS4_8TiledMMAINS4_8MMA_AtomIJNS4_17SM100_MMA_TF32_SSISJ_SJ_fLi64ELi128ELNS4_4UMMA5MajorE0ELSP_0ELNSO_7ScaleInE0ELSQ_0EEEEEENS4_6LayoutINS5_IJSB_SB_SB_EEENS5_IJNSA_ILi0EEESV_SV_EEEEENS5_IJNS4_10UnderscoreESY_SY_EEEEENS4_23SM90_TMA_LOAD_MULTICASTENS4_14ComposedLayoutINS4_7SwizzleILi3ELi4ELi3EEENS4_18smem_ptr_flag_bitsILi32EEENST_INS5_IJNSA_ILi8EEESH_EEENS5_IJSH_SB_EEEEEEEvNS4_8identityENS4_13SM90_TMA_LOADES1B_vS1C_EENS_8epilogue10collective18CollectiveEpilogueINS1F_23Sm100TmaWarpSpecializedILi4ELi2ELi16ELb1ELb0EEEJSI_NS5_IJNST_ISF_SB_EENST_ISH_SB_EEEEESJ_SK_SJ_SK_NS1F_6fusion15FusionCallbacksIS1J_NS1N_17LinearCombinationISJ_fSJ_fLNS_15FloatRoundStyleE2EEESI_S1M_JEEENS4_5SM1004TMEM4LOAD26SM100_TMEM_LOAD_16dp128b8xES1D_S1B_NS4_17SM75_U32x4_LDSM_NENS4_14SM90_TMA_STOREES1B_NS4_17SM90_U32x4_STSM_NENS4_39AutoVectorizingCopyWithAssumedAlignmentILi128EEEEEEvvEEEEvNT_6ParamsE,"a",@progbits
	.sectionflags	@""
	.align	4
.nv.constant0._ZN7cutlass13device_kernelINS_4gemm6kernel13GemmUniversalIN4cute5tupleIJiiiiEEENS1_10collective13CollectiveMmaINS1_35MainloopSm100TmaUmmaWarpSpecializedILi8ELi2ELi4ENS5_IJNS4_1CILi1EEENSA_ILi2EEESB_EEEEENS5_IJNSA_ILi64EEENSA_ILi128EEENSA_ILi32EEEEEENS_10tfloat32_tENS5_IJlSB_lEEESJ_SK_NS4_8TiledMMAINS4_8MMA_AtomIJNS4_17SM100_MMA_TF32_SSISJ_SJ_fLi64ELi128ELNS4_4UMMA5MajorE0ELSP_0ELNSO_7ScaleInE0ELSQ_0EEEEEENS4_6LayoutINS5_IJSB_SB_SB_EEENS5_IJNSA_ILi0EEESV_SV_EEEEENS5_IJNS4_10UnderscoreESY_SY_EEEEENS4_23SM90_TMA_LOAD_MULTICASTENS4_14ComposedLayoutINS4_7SwizzleILi3ELi4ELi3EEENS4_18smem_ptr_flag_bitsILi32EEENST_INS5_IJNSA_ILi8EEESH_EEENS5_IJSH_SB_EEEEEEEvNS4_8identityENS4_13SM90_TMA_LOADES1B_vS1C_EENS_8epilogue10collective18CollectiveEpilogueINS1F_23Sm100TmaWarpSpecializedILi4ELi2ELi16ELb1ELb0EEEJSI_NS5_IJNST_ISF_SB_EENST_ISH_SB_EEEEESJ_SK_SJ_SK_NS1F_6fusion15FusionCallbacksIS1J_NS1N_17LinearCombinationISJ_fSJ_fLNS_15FloatRoundStyleE2EEESI_S1M_JEEENS4_5SM1004TMEM4LOAD26SM100_TMEM_LOAD_16dp128b8xES1D_S1B_NS4_17SM75_U32x4_LDSM_NENS4_14SM90_TMA_STOREES1B_NS4_17SM90_U32x4_STSM_NENS4_39AutoVectorizingCopyWithAssumedAlignmentILi128EEEEEEvvEEEEvNT_6ParamsE:
	.zero		2944


//--------------------- SYMBOLS --------------------------

	.type		.nv.reservedSmem.offset0,@object
	.size		.nv.reservedSmem.offset0,0x4
	.type		.nv.reservedSmem.cap,@object
	.size		.nv.reservedSmem.cap,0x4
	.type		__assertfail,@function
